//
// Generated by NVIDIA NVVM Compiler
//
// Compiler Build ID: CL-36424714
// Cuda compilation tools, release 13.0, V13.0.88
// Based on NVVM 20.0.0
//

.version 9.0
.target sm_100
.address_size 64

	// .globl	_Z9init_randP17curandStateXORWOW
.extern .func  (.param .b32 func_retval0) vprintf
(
	.param .b64 vprintf_param_0,
	.param .b64 vprintf_param_1
)
;
.func  (.param .b64 func_retval0) __internal_accurate_pow
(
	.param .b64 __internal_accurate_pow_param_0,
	.param .b64 __internal_accurate_pow_param_1
)
;
.global .align 4 .b8 precalc_xorwow_matrix[102400];
.global .align 4 .b8 precalc_xorwow_offset_matrix[102400];
.global .align 4 .b8 mrg32k3aM1[2304];
.global .align 4 .b8 mrg32k3aM2[2304];
.global .align 4 .b8 mrg32k3aM1SubSeq[2016];
.global .align 4 .b8 mrg32k3aM2SubSeq[2016];
.global .align 4 .b8 mrg32k3aM1Seq[2304];
.global .align 4 .b8 mrg32k3aM2Seq[2304];
.const .align 8 .b8 __cr_lgamma_table[72];
.global .align 1 .b8 $str$1[23] = {68, 58, 32, 115, 105, 116, 101, 32, 37, 105, 44, 32, 118, 97, 108, 117, 101, 32, 37, 108, 102, 10};

.visible .entry _Z9init_randP17curandStateXORWOW(
	.param .u64 .ptr .align 1 _Z9init_randP17curandStateXORWOW_param_0
)
{
	.reg .pred 	%p<24>;
	.reg .b32 	%r<406>;
	.reg .b64 	%rd<18>;

	ld.param.u64 	%rd8, [_Z9init_randP17curandStateXORWOW_param_0];
	cvta.to.global.u64 	%rd9, %rd8;
	mov.u32 	%r182, %ntid.x;
	mov.u32 	%r183, %ctaid.x;
	mov.u32 	%r184, %tid.x;
	mad.lo.s32 	%r185, %r182, %r183, %r184;
	cvt.s64.s32 	%rd17, %r185;
	mul.wide.s32 	%rd10, %r185, 48;
	add.s64 	%rd2, %rd9, %rd10;
	mov.b32 	%r186, -9920396;
	mov.b32 	%r187, -771510409;
	st.global.v2.u32 	[%rd2], {%r187, %r186};
	mov.b32 	%r188, -123459836;
	mov.b32 	%r189, -308902214;
	st.global.v2.u32 	[%rd2+8], {%r189, %r188};
	mov.b32 	%r190, -127593864;
	mov.b32 	%r191, -589760388;
	st.global.v2.u32 	[%rd2+16], {%r191, %r190};
	setp.eq.s32 	%p1, %r185, 0;
	@%p1 bra 	$L__BB0_42;
	mov.b32 	%r312, 0;
	mov.u64 	%rd12, precalc_xorwow_matrix;
$L__BB0_2:
	and.b64  	%rd4, %rd17, 3;
	setp.eq.s64 	%p2, %rd4, 0;
	@%p2 bra 	$L__BB0_41;
	mul.wide.u32 	%rd11, %r312, 3200;
	add.s64 	%rd5, %rd12, %rd11;
	cvt.u32.u64 	%r2, %rd4;
	mov.b32 	%r313, 0;
$L__BB0_4:
	mov.b32 	%r326, 0;
	mov.u32 	%r327, %r326;
	mov.u32 	%r328, %r326;
	mov.u32 	%r329, %r326;
	mov.u32 	%r330, %r326;
	mov.u32 	%r319, %r326;
$L__BB0_5:
	mul.wide.u32 	%rd13, %r319, 4;
	add.s64 	%rd14, %rd2, %rd13;
	ld.global.u32 	%r10, [%rd14+4];
	shl.b32 	%r11, %r319, 5;
	mov.b32 	%r325, 0;
$L__BB0_6:
	.pragma "nounroll";
	shr.u32 	%r196, %r10, %r325;
	and.b32  	%r197, %r196, 1;
	setp.eq.b32 	%p3, %r197, 1;
	not.pred 	%p4, %p3;
	add.s32 	%r198, %r11, %r325;
	mul.lo.s32 	%r199, %r198, 5;
	mul.wide.u32 	%rd15, %r199, 4;
	add.s64 	%rd6, %rd5, %rd15;
	@%p4 bra 	$L__BB0_8;
	ld.global.u32 	%r200, [%rd6];
	xor.b32  	%r330, %r330, %r200;
	ld.global.u32 	%r201, [%rd6+4];
	xor.b32  	%r329, %r329, %r201;
	ld.global.u32 	%r202, [%rd6+8];
	xor.b32  	%r328, %r328, %r202;
	ld.global.u32 	%r203, [%rd6+12];
	xor.b32  	%r327, %r327, %r203;
	ld.global.u32 	%r204, [%rd6+16];
	xor.b32  	%r326, %r326, %r204;
$L__BB0_8:
	and.b32  	%r206, %r196, 2;
	setp.eq.s32 	%p5, %r206, 0;
	@%p5 bra 	$L__BB0_10;
	ld.global.u32 	%r207, [%rd6+20];
	xor.b32  	%r330, %r330, %r207;
	ld.global.u32 	%r208, [%rd6+24];
	xor.b32  	%r329, %r329, %r208;
	ld.global.u32 	%r209, [%rd6+28];
	xor.b32  	%r328, %r328, %r209;
	ld.global.u32 	%r210, [%rd6+32];
	xor.b32  	%r327, %r327, %r210;
	ld.global.u32 	%r211, [%rd6+36];
	xor.b32  	%r326, %r326, %r211;
$L__BB0_10:
	and.b32  	%r213, %r196, 4;
	setp.eq.s32 	%p6, %r213, 0;
	@%p6 bra 	$L__BB0_12;
	ld.global.u32 	%r214, [%rd6+40];
	xor.b32  	%r330, %r330, %r214;
	ld.global.u32 	%r215, [%rd6+44];
	xor.b32  	%r329, %r329, %r215;
	ld.global.u32 	%r216, [%rd6+48];
	xor.b32  	%r328, %r328, %r216;
	ld.global.u32 	%r217, [%rd6+52];
	xor.b32  	%r327, %r327, %r217;
	ld.global.u32 	%r218, [%rd6+56];
	xor.b32  	%r326, %r326, %r218;
$L__BB0_12:
	and.b32  	%r220, %r196, 8;
	setp.eq.s32 	%p7, %r220, 0;
	@%p7 bra 	$L__BB0_14;
	ld.global.u32 	%r221, [%rd6+60];
	xor.b32  	%r330, %r330, %r221;
	ld.global.u32 	%r222, [%rd6+64];
	xor.b32  	%r329, %r329, %r222;
	ld.global.u32 	%r223, [%rd6+68];
	xor.b32  	%r328, %r328, %r223;
	ld.global.u32 	%r224, [%rd6+72];
	xor.b32  	%r327, %r327, %r224;
	ld.global.u32 	%r225, [%rd6+76];
	xor.b32  	%r326, %r326, %r225;
$L__BB0_14:
	and.b32  	%r227, %r196, 16;
	setp.eq.s32 	%p8, %r227, 0;
	@%p8 bra 	$L__BB0_16;
	ld.global.u32 	%r228, [%rd6+80];
	xor.b32  	%r330, %r330, %r228;
	ld.global.u32 	%r229, [%rd6+84];
	xor.b32  	%r329, %r329, %r229;
	ld.global.u32 	%r230, [%rd6+88];
	xor.b32  	%r328, %r328, %r230;
	ld.global.u32 	%r231, [%rd6+92];
	xor.b32  	%r327, %r327, %r231;
	ld.global.u32 	%r232, [%rd6+96];
	xor.b32  	%r326, %r326, %r232;
$L__BB0_16:
	and.b32  	%r234, %r196, 32;
	setp.eq.s32 	%p9, %r234, 0;
	@%p9 bra 	$L__BB0_18;
	ld.global.u32 	%r235, [%rd6+100];
	xor.b32  	%r330, %r330, %r235;
	ld.global.u32 	%r236, [%rd6+104];
	xor.b32  	%r329, %r329, %r236;
	ld.global.u32 	%r237, [%rd6+108];
	xor.b32  	%r328, %r328, %r237;
	ld.global.u32 	%r238, [%rd6+112];
	xor.b32  	%r327, %r327, %r238;
	ld.global.u32 	%r239, [%rd6+116];
	xor.b32  	%r326, %r326, %r239;
$L__BB0_18:
	and.b32  	%r241, %r196, 64;
	setp.eq.s32 	%p10, %r241, 0;
	@%p10 bra 	$L__BB0_20;
	ld.global.u32 	%r242, [%rd6+120];
	xor.b32  	%r330, %r330, %r242;
	ld.global.u32 	%r243, [%rd6+124];
	xor.b32  	%r329, %r329, %r243;
	ld.global.u32 	%r244, [%rd6+128];
	xor.b32  	%r328, %r328, %r244;
	ld.global.u32 	%r245, [%rd6+132];
	xor.b32  	%r327, %r327, %r245;
	ld.global.u32 	%r246, [%rd6+136];
	xor.b32  	%r326, %r326, %r246;
$L__BB0_20:
	and.b32  	%r248, %r196, 128;
	setp.eq.s32 	%p11, %r248, 0;
	@%p11 bra 	$L__BB0_22;
	ld.global.u32 	%r249, [%rd6+140];
	xor.b32  	%r330, %r330, %r249;
	ld.global.u32 	%r250, [%rd6+144];
	xor.b32  	%r329, %r329, %r250;
	ld.global.u32 	%r251, [%rd6+148];
	xor.b32  	%r328, %r328, %r251;
	ld.global.u32 	%r252, [%rd6+152];
	xor.b32  	%r327, %r327, %r252;
	ld.global.u32 	%r253, [%rd6+156];
	xor.b32  	%r326, %r326, %r253;
$L__BB0_22:
	and.b32  	%r255, %r196, 256;
	setp.eq.s32 	%p12, %r255, 0;
	@%p12 bra 	$L__BB0_24;
	ld.global.u32 	%r256, [%rd6+160];
	xor.b32  	%r330, %r330, %r256;
	ld.global.u32 	%r257, [%rd6+164];
	xor.b32  	%r329, %r329, %r257;
	ld.global.u32 	%r258, [%rd6+168];
	xor.b32  	%r328, %r328, %r258;
	ld.global.u32 	%r259, [%rd6+172];
	xor.b32  	%r327, %r327, %r259;
	ld.global.u32 	%r260, [%rd6+176];
	xor.b32  	%r326, %r326, %r260;
$L__BB0_24:
	and.b32  	%r262, %r196, 512;
	setp.eq.s32 	%p13, %r262, 0;
	@%p13 bra 	$L__BB0_26;
	ld.global.u32 	%r263, [%rd6+180];
	xor.b32  	%r330, %r330, %r263;
	ld.global.u32 	%r264, [%rd6+184];
	xor.b32  	%r329, %r329, %r264;
	ld.global.u32 	%r265, [%rd6+188];
	xor.b32  	%r328, %r328, %r265;
	ld.global.u32 	%r266, [%rd6+192];
	xor.b32  	%r327, %r327, %r266;
	ld.global.u32 	%r267, [%rd6+196];
	xor.b32  	%r326, %r326, %r267;
$L__BB0_26:
	and.b32  	%r269, %r196, 1024;
	setp.eq.s32 	%p14, %r269, 0;
	@%p14 bra 	$L__BB0_28;
	ld.global.u32 	%r270, [%rd6+200];
	xor.b32  	%r330, %r330, %r270;
	ld.global.u32 	%r271, [%rd6+204];
	xor.b32  	%r329, %r329, %r271;
	ld.global.u32 	%r272, [%rd6+208];
	xor.b32  	%r328, %r328, %r272;
	ld.global.u32 	%r273, [%rd6+212];
	xor.b32  	%r327, %r327, %r273;
	ld.global.u32 	%r274, [%rd6+216];
	xor.b32  	%r326, %r326, %r274;
$L__BB0_28:
	and.b32  	%r276, %r196, 2048;
	setp.eq.s32 	%p15, %r276, 0;
	@%p15 bra 	$L__BB0_30;
	ld.global.u32 	%r277, [%rd6+220];
	xor.b32  	%r330, %r330, %r277;
	ld.global.u32 	%r278, [%rd6+224];
	xor.b32  	%r329, %r329, %r278;
	ld.global.u32 	%r279, [%rd6+228];
	xor.b32  	%r328, %r328, %r279;
	ld.global.u32 	%r280, [%rd6+232];
	xor.b32  	%r327, %r327, %r280;
	ld.global.u32 	%r281, [%rd6+236];
	xor.b32  	%r326, %r326, %r281;
$L__BB0_30:
	and.b32  	%r283, %r196, 4096;
	setp.eq.s32 	%p16, %r283, 0;
	@%p16 bra 	$L__BB0_32;
	ld.global.u32 	%r284, [%rd6+240];
	xor.b32  	%r330, %r330, %r284;
	ld.global.u32 	%r285, [%rd6+244];
	xor.b32  	%r329, %r329, %r285;
	ld.global.u32 	%r286, [%rd6+248];
	xor.b32  	%r328, %r328, %r286;
	ld.global.u32 	%r287, [%rd6+252];
	xor.b32  	%r327, %r327, %r287;
	ld.global.u32 	%r288, [%rd6+256];
	xor.b32  	%r326, %r326, %r288;
$L__BB0_32:
	and.b32  	%r290, %r196, 8192;
	setp.eq.s32 	%p17, %r290, 0;
	@%p17 bra 	$L__BB0_34;
	ld.global.u32 	%r291, [%rd6+260];
	xor.b32  	%r330, %r330, %r291;
	ld.global.u32 	%r292, [%rd6+264];
	xor.b32  	%r329, %r329, %r292;
	ld.global.u32 	%r293, [%rd6+268];
	xor.b32  	%r328, %r328, %r293;
	ld.global.u32 	%r294, [%rd6+272];
	xor.b32  	%r327, %r327, %r294;
	ld.global.u32 	%r295, [%rd6+276];
	xor.b32  	%r326, %r326, %r295;
$L__BB0_34:
	and.b32  	%r297, %r196, 16384;
	setp.eq.s32 	%p18, %r297, 0;
	@%p18 bra 	$L__BB0_36;
	ld.global.u32 	%r298, [%rd6+280];
	xor.b32  	%r330, %r330, %r298;
	ld.global.u32 	%r299, [%rd6+284];
	xor.b32  	%r329, %r329, %r299;
	ld.global.u32 	%r300, [%rd6+288];
	xor.b32  	%r328, %r328, %r300;
	ld.global.u32 	%r301, [%rd6+292];
	xor.b32  	%r327, %r327, %r301;
	ld.global.u32 	%r302, [%rd6+296];
	xor.b32  	%r326, %r326, %r302;
$L__BB0_36:
	and.b32  	%r304, %r196, 32768;
	setp.eq.s32 	%p19, %r304, 0;
	@%p19 bra 	$L__BB0_38;
	ld.global.u32 	%r305, [%rd6+300];
	xor.b32  	%r330, %r330, %r305;
	ld.global.u32 	%r306, [%rd6+304];
	xor.b32  	%r329, %r329, %r306;
	ld.global.u32 	%r307, [%rd6+308];
	xor.b32  	%r328, %r328, %r307;
	ld.global.u32 	%r308, [%rd6+312];
	xor.b32  	%r327, %r327, %r308;
	ld.global.u32 	%r309, [%rd6+316];
	xor.b32  	%r326, %r326, %r309;
$L__BB0_38:
	add.s32 	%r325, %r325, 16;
	setp.ne.s32 	%p20, %r325, 32;
	@%p20 bra 	$L__BB0_6;
	mad.lo.s32 	%r310, %r319, -31, %r11;
	add.s32 	%r319, %r310, 1;
	setp.ne.s32 	%p21, %r319, 5;
	@%p21 bra 	$L__BB0_5;
	st.global.u32 	[%rd2+4], %r330;
	st.global.u32 	[%rd2+8], %r329;
	st.global.u32 	[%rd2+12], %r328;
	st.global.u32 	[%rd2+16], %r327;
	st.global.u32 	[%rd2+20], %r326;
	add.s32 	%r313, %r313, 1;
	setp.lt.u32 	%p22, %r313, %r2;
	@%p22 bra 	$L__BB0_4;
$L__BB0_41:
	shr.u64 	%rd7, %rd17, 2;
	add.s32 	%r312, %r312, 1;
	setp.gt.u64 	%p23, %rd17, 3;
	mov.u64 	%rd17, %rd7;
	@%p23 bra 	$L__BB0_2;
$L__BB0_42:
	mov.b32 	%r311, 0;
	st.global.v2.u32 	[%rd2+24], {%r311, %r311};
	st.global.u32 	[%rd2+32], %r311;
	mov.b64 	%rd16, 0;
	st.global.u64 	[%rd2+40], %rd16;
	ret;

}
	// .globl	_Z8SimulatePdiP17curandStateXORWOWS_
.visible .entry _Z8SimulatePdiP17curandStateXORWOWS_(
	.param .u64 .ptr .align 1 _Z8SimulatePdiP17curandStateXORWOWS__param_0,
	.param .u32 _Z8SimulatePdiP17curandStateXORWOWS__param_1,
	.param .u64 .ptr .align 1 _Z8SimulatePdiP17curandStateXORWOWS__param_2,
	.param .u64 .ptr .align 1 _Z8SimulatePdiP17curandStateXORWOWS__param_3
)
{
	.reg .pred 	%p<135>;
	.reg .b32 	%r<189>;
	.reg .b32 	%f<5>;
	.reg .b64 	%rd<21>;
	.reg .b64 	%fd<235>;

	ld.param.u32 	%r33, [_Z8SimulatePdiP17curandStateXORWOWS__param_1];
	ld.param.u64 	%rd6, [_Z8SimulatePdiP17curandStateXORWOWS__param_2];
	ld.param.u64 	%rd7, [_Z8SimulatePdiP17curandStateXORWOWS__param_3];
	cvta.to.global.u64 	%rd1, %rd7;
	ld.global.f64 	%fd88, [%rd1+24];
	cvt.rzi.s32.f64 	%r1, %fd88;
	setp.lt.s32 	%p3, %r33, 1;
	@%p3 bra 	$L__BB1_77;
	mov.u32 	%r35, %ntid.x;
	mov.u32 	%r36, %ctaid.x;
	mov.u32 	%r37, %tid.x;
	mad.lo.s32 	%r38, %r35, %r36, %r37;
	cvta.to.global.u64 	%rd8, %rd6;
	mul.wide.s32 	%rd9, %r38, 48;
	add.s64 	%rd2, %rd8, %rd9;
	mov.f64 	%fd89, 0d4000000000000000;
	{
	.reg .b32 %temp; 
	mov.b64 	{%temp, %r2}, %fd89;
	}
	and.b32  	%r3, %r2, 2146435072;
	setp.eq.s32 	%p4, %r3, 1062207488;
	setp.lt.s32 	%p5, %r2, 0;
	selp.b32 	%r4, 0, 2146435072, %p5;
	and.b32  	%r39, %r2, 2147483647;
	setp.ne.s32 	%p6, %r39, 1071644672;
	and.pred  	%p1, %p4, %p6;
	mov.f64 	%fd90, 0d4010000000000000;
	{
	.reg .b32 %temp; 
	mov.b64 	{%temp, %r5}, %fd90;
	}
	and.b32  	%r6, %r5, 2146435072;
	setp.eq.s32 	%p7, %r6, 1072693248;
	setp.lt.s32 	%p8, %r5, 0;
	selp.b32 	%r7, 0, 2146435072, %p8;
	and.b32  	%r40, %r5, 2147483647;
	setp.ne.s32 	%p9, %r40, 1071644672;
	and.pred  	%p2, %p7, %p9;
	mov.f64 	%fd91, 0d4005BF0A8B145769;
	{
	.reg .b32 %temp; 
	mov.b64 	{%temp, %r8}, %fd91;
	}
	mov.b32 	%r186, 0;
$L__BB1_2:
	setp.lt.s32 	%p10, %r1, 1;
	@%p10 bra 	$L__BB1_76;
	ld.global.f64 	%fd234, [%rd1+32];
	mov.b32 	%r187, 0;
$L__BB1_4:
	setp.leu.f64 	%p11, %fd234, 0d0000000000000000;
	@%p11 bra 	$L__BB1_75;
	ld.param.u64 	%rd19, [_Z8SimulatePdiP17curandStateXORWOWS__param_0];
	mov.u32 	%r43, %tid.x;
	mad.lo.s32 	%r44, %r1, %r43, %r187;
	mov.u32 	%r45, %ntid.x;
	mov.u32 	%r46, %ctaid.x;
	mad.lo.s32 	%r47, %r45, %r46, %r43;
	mad.lo.s32 	%r48, %r1, %r47, %r187;
	cvta.to.global.u64 	%rd10, %rd19;
	mul.wide.s32 	%rd11, %r48, 8;
	add.s64 	%rd3, %rd10, %rd11;
	add.s32 	%r49, %r44, -1;
	mul.lo.s32 	%r50, %r1, %r45;
	rem.u32 	%r11, %r49, %r50;
	add.s32 	%r51, %r44, 1;
	rem.u32 	%r52, %r51, %r50;
	mad.lo.s32 	%r53, %r50, %r46, %r52;
	mul.wide.s32 	%rd12, %r53, 8;
	add.s64 	%rd4, %rd10, %rd12;
	mov.b32 	%r188, 0;
$L__BB1_6:
	or.b32  	%r13, %r4, -2147483648;
	setp.lt.s32 	%p12, %r2, 0;
	setp.eq.s32 	%p13, %r3, 1062207488;
	ld.global.f64 	%fd92, [%rd1+64];
	sqrt.rn.f64 	%fd93, %fd92;
	add.f64 	%fd94, %fd93, %fd93;
	ld.global.f64 	%fd95, [%rd3];
	sub.f64 	%fd96, %fd95, %fd94;
	add.f64 	%fd97, %fd95, %fd94;
	ld.global.v2.u32 	{%r14, %r54}, [%rd2];
	shr.u32 	%r55, %r54, 2;
	xor.b32  	%r56, %r55, %r54;
	ld.global.v2.u32 	{%r15, %r16}, [%rd2+8];
	ld.global.v2.u32 	{%r17, %r18}, [%rd2+16];
	st.global.v2.u32 	[%rd2+8], {%r16, %r17};
	shl.b32 	%r57, %r18, 4;
	shl.b32 	%r58, %r56, 1;
	xor.b32  	%r59, %r58, %r57;
	xor.b32  	%r60, %r59, %r56;
	xor.b32  	%r19, %r60, %r18;
	st.global.v2.u32 	[%rd2+16], {%r18, %r19};
	add.s32 	%r61, %r14, 362437;
	st.global.v2.u32 	[%rd2], {%r61, %r15};
	add.s32 	%r62, %r19, %r61;
	cvt.rn.f32.u32 	%f1, %r62;
	fma.rn.f32 	%f2, %f1, 0f2F800000, 0f2F000000;
	cvt.f64.f32 	%fd98, %f2;
	sub.f64 	%fd99, %fd97, %fd96;
	fma.rn.f64 	%fd3, %fd99, %fd98, %fd96;
	ld.global.f64 	%fd100, [%rd1+72];
	mul.f64 	%fd4, %fd100, 0d3FE0000000000000;
	ld.global.f64 	%fd5, [%rd4];
	sub.f64 	%fd6, %fd5, %fd3;
	{
	.reg .b32 %temp; 
	mov.b64 	{%temp, %r20}, %fd6;
	}
	abs.f64 	%fd7, %fd6;
	{ // callseq 0, 0
	.param .b64 param0;
	st.param.f64 	[param0], %fd7;
	.param .b64 param1;
	st.param.f64 	[param1], 0d4000000000000000;
	.param .b64 retval0;
	call.uni (retval0), 
	__internal_accurate_pow, 
	(
	param0, 
	param1
	);
	ld.param.f64 	%fd101, [retval0];
	} // callseq 0
	setp.lt.s32 	%p15, %r20, 0;
	neg.f64 	%fd103, %fd101;
	selp.f64 	%fd104, %fd103, %fd101, %p13;
	selp.f64 	%fd105, %fd104, %fd101, %p15;
	setp.eq.f64 	%p16, %fd6, 0d0000000000000000;
	selp.b32 	%r63, %r20, 0, %p13;
	or.b32  	%r64, %r63, 2146435072;
	selp.b32 	%r65, %r64, %r63, %p12;
	mov.b32 	%r66, 0;
	mov.b64 	%fd106, {%r66, %r65};
	selp.f64 	%fd221, %fd106, %fd105, %p16;
	add.f64 	%fd107, %fd6, 0d4000000000000000;
	{
	.reg .b32 %temp; 
	mov.b64 	{%temp, %r67}, %fd107;
	}
	and.b32  	%r68, %r67, 2146435072;
	setp.ne.s32 	%p17, %r68, 2146435072;
	@%p17 bra 	$L__BB1_11;
	setp.num.f64 	%p18, %fd6, %fd6;
	@%p18 bra 	$L__BB1_9;
	mov.f64 	%fd108, 0d4000000000000000;
	add.rn.f64 	%fd221, %fd6, %fd108;
	bra.uni 	$L__BB1_11;
$L__BB1_9:
	setp.neu.f64 	%p19, %fd7, 0d7FF0000000000000;
	@%p19 bra 	$L__BB1_11;
	selp.b32 	%r69, %r13, %r4, %p1;
	selp.b32 	%r70, %r69, %r4, %p15;
	mov.b32 	%r71, 0;
	mov.b64 	%fd221, {%r71, %r70};
$L__BB1_11:
	ld.param.u64 	%rd20, [_Z8SimulatePdiP17curandStateXORWOWS__param_0];
	setp.eq.f64 	%p24, %fd6, 0d3FF0000000000000;
	selp.f64 	%fd12, 0d3FF0000000000000, %fd221, %p24;
	cvta.to.global.u64 	%rd13, %rd20;
	mov.u32 	%r72, %ntid.x;
	mul.lo.s32 	%r73, %r1, %r72;
	mov.u32 	%r74, %ctaid.x;
	mad.lo.s32 	%r75, %r73, %r74, %r11;
	mul.wide.s32 	%rd14, %r75, 8;
	add.s64 	%rd15, %rd13, %rd14;
	ld.global.f64 	%fd13, [%rd15];
	sub.f64 	%fd14, %fd3, %fd13;
	{
	.reg .b32 %temp; 
	mov.b64 	{%temp, %r21}, %fd14;
	}
	abs.f64 	%fd15, %fd14;
	{ // callseq 1, 0
	.param .b64 param0;
	st.param.f64 	[param0], %fd15;
	.param .b64 param1;
	st.param.f64 	[param1], 0d4000000000000000;
	.param .b64 retval0;
	call.uni (retval0), 
	__internal_accurate_pow, 
	(
	param0, 
	param1
	);
	ld.param.f64 	%fd109, [retval0];
	} // callseq 1
	setp.lt.s32 	%p25, %r21, 0;
	neg.f64 	%fd111, %fd109;
	selp.f64 	%fd112, %fd111, %fd109, %p13;
	selp.f64 	%fd113, %fd112, %fd109, %p25;
	setp.eq.f64 	%p26, %fd14, 0d0000000000000000;
	selp.b32 	%r76, %r21, 0, %p13;
	or.b32  	%r77, %r76, 2146435072;
	selp.b32 	%r78, %r77, %r76, %p12;
	mov.b32 	%r79, 0;
	mov.b64 	%fd114, {%r79, %r78};
	selp.f64 	%fd222, %fd114, %fd113, %p26;
	add.f64 	%fd115, %fd14, 0d4000000000000000;
	{
	.reg .b32 %temp; 
	mov.b64 	{%temp, %r80}, %fd115;
	}
	and.b32  	%r81, %r80, 2146435072;
	setp.ne.s32 	%p27, %r81, 2146435072;
	@%p27 bra 	$L__BB1_16;
	setp.num.f64 	%p28, %fd14, %fd14;
	@%p28 bra 	$L__BB1_14;
	mov.f64 	%fd116, 0d4000000000000000;
	add.rn.f64 	%fd222, %fd14, %fd116;
	bra.uni 	$L__BB1_16;
$L__BB1_14:
	setp.neu.f64 	%p29, %fd15, 0d7FF0000000000000;
	@%p29 bra 	$L__BB1_16;
	selp.b32 	%r82, %r13, %r4, %p1;
	selp.b32 	%r83, %r82, %r4, %p25;
	mov.b32 	%r84, 0;
	mov.b64 	%fd222, {%r84, %r83};
$L__BB1_16:
	setp.lt.s32 	%p31, %r2, 0;
	setp.eq.s32 	%p32, %r3, 1062207488;
	setp.eq.f64 	%p34, %fd14, 0d3FF0000000000000;
	selp.f64 	%fd117, 0d3FF0000000000000, %fd222, %p34;
	add.f64 	%fd118, %fd12, %fd117;
	mul.f64 	%fd20, %fd4, %fd118;
	ld.global.f64 	%fd21, [%rd1+64];
	ld.global.f64 	%fd22, [%rd1+88];
	{
	.reg .b32 %temp; 
	mov.b64 	{%temp, %r22}, %fd3;
	}
	abs.f64 	%fd23, %fd3;
	{ // callseq 2, 0
	.param .b64 param0;
	st.param.f64 	[param0], %fd23;
	.param .b64 param1;
	st.param.f64 	[param1], 0d4000000000000000;
	.param .b64 retval0;
	call.uni (retval0), 
	__internal_accurate_pow, 
	(
	param0, 
	param1
	);
	ld.param.f64 	%fd119, [retval0];
	} // callseq 2
	setp.lt.s32 	%p35, %r22, 0;
	neg.f64 	%fd121, %fd119;
	selp.f64 	%fd122, %fd121, %fd119, %p32;
	selp.f64 	%fd123, %fd122, %fd119, %p35;
	setp.eq.f64 	%p36, %fd3, 0d0000000000000000;
	selp.b32 	%r85, %r22, 0, %p32;
	or.b32  	%r86, %r85, 2146435072;
	selp.b32 	%r87, %r86, %r85, %p31;
	mov.b32 	%r88, 0;
	mov.b64 	%fd124, {%r88, %r87};
	selp.f64 	%fd223, %fd124, %fd123, %p36;
	add.f64 	%fd125, %fd3, 0d4000000000000000;
	{
	.reg .b32 %temp; 
	mov.b64 	{%temp, %r89}, %fd125;
	}
	and.b32  	%r90, %r89, 2146435072;
	setp.ne.s32 	%p37, %r90, 2146435072;
	@%p37 bra 	$L__BB1_21;
	setp.num.f64 	%p38, %fd3, %fd3;
	@%p38 bra 	$L__BB1_19;
	mov.f64 	%fd126, 0d4000000000000000;
	add.rn.f64 	%fd223, %fd3, %fd126;
	bra.uni 	$L__BB1_21;
$L__BB1_19:
	setp.neu.f64 	%p39, %fd23, 0d7FF0000000000000;
	@%p39 bra 	$L__BB1_21;
	selp.b32 	%r91, %r13, %r4, %p1;
	selp.b32 	%r92, %r91, %r4, %p35;
	mov.b32 	%r93, 0;
	mov.b64 	%fd223, {%r93, %r92};
$L__BB1_21:
	setp.eq.f64 	%p41, %fd3, 0d0000000000000000;
	setp.lt.s32 	%p42, %r22, 0;
	setp.lt.s32 	%p43, %r5, 0;
	setp.eq.s32 	%p44, %r6, 1072693248;
	setp.eq.f64 	%p46, %fd3, 0d3FF0000000000000;
	selp.f64 	%fd127, 0d3FF0000000000000, %fd223, %p46;
	mul.f64 	%fd28, %fd22, %fd127;
	ld.global.f64 	%fd29, [%rd1+80];
	{ // callseq 3, 0
	.param .b64 param0;
	st.param.f64 	[param0], %fd23;
	.param .b64 param1;
	st.param.f64 	[param1], 0d4010000000000000;
	.param .b64 retval0;
	call.uni (retval0), 
	__internal_accurate_pow, 
	(
	param0, 
	param1
	);
	ld.param.f64 	%fd128, [retval0];
	} // callseq 3
	neg.f64 	%fd130, %fd128;
	selp.f64 	%fd131, %fd130, %fd128, %p44;
	selp.f64 	%fd132, %fd131, %fd128, %p42;
	selp.b32 	%r94, %r22, 0, %p44;
	or.b32  	%r95, %r94, 2146435072;
	selp.b32 	%r96, %r95, %r94, %p43;
	mov.b32 	%r97, 0;
	mov.b64 	%fd133, {%r97, %r96};
	selp.f64 	%fd224, %fd133, %fd132, %p41;
	add.f64 	%fd134, %fd3, 0d4010000000000000;
	{
	.reg .b32 %temp; 
	mov.b64 	{%temp, %r98}, %fd134;
	}
	and.b32  	%r99, %r98, 2146435072;
	setp.ne.s32 	%p47, %r99, 2146435072;
	@%p47 bra 	$L__BB1_26;
	setp.num.f64 	%p48, %fd3, %fd3;
	@%p48 bra 	$L__BB1_24;
	mov.f64 	%fd135, 0d4010000000000000;
	add.rn.f64 	%fd224, %fd3, %fd135;
	bra.uni 	$L__BB1_26;
$L__BB1_24:
	setp.neu.f64 	%p49, %fd23, 0d7FF0000000000000;
	@%p49 bra 	$L__BB1_26;
	or.b32  	%r100, %r7, -2147483648;
	selp.b32 	%r101, %r100, %r7, %p2;
	selp.b32 	%r102, %r101, %r7, %p42;
	mov.b32 	%r103, 0;
	mov.b64 	%fd224, {%r103, %r102};
$L__BB1_26:
	setp.lt.s32 	%p52, %r2, 0;
	setp.eq.s32 	%p53, %r3, 1062207488;
	selp.f64 	%fd136, 0d3FF0000000000000, %fd224, %p46;
	mul.f64 	%fd137, %fd29, %fd136;
	fma.rn.f64 	%fd34, %fd28, 0d3FE0000000000000, %fd137;
	ld.global.f64 	%fd35, [%rd3+-8];
	{
	.reg .b32 %temp; 
	mov.b64 	{%temp, %r23}, %fd35;
	}
	abs.f64 	%fd36, %fd35;
	{ // callseq 4, 0
	.param .b64 param0;
	st.param.f64 	[param0], %fd36;
	.param .b64 param1;
	st.param.f64 	[param1], 0d4000000000000000;
	.param .b64 retval0;
	call.uni (retval0), 
	__internal_accurate_pow, 
	(
	param0, 
	param1
	);
	ld.param.f64 	%fd138, [retval0];
	} // callseq 4
	setp.lt.s32 	%p55, %r23, 0;
	neg.f64 	%fd140, %fd138;
	selp.f64 	%fd141, %fd140, %fd138, %p53;
	selp.f64 	%fd142, %fd141, %fd138, %p55;
	setp.eq.f64 	%p56, %fd35, 0d0000000000000000;
	selp.b32 	%r104, %r23, 0, %p53;
	or.b32  	%r105, %r104, 2146435072;
	selp.b32 	%r106, %r105, %r104, %p52;
	mov.b32 	%r107, 0;
	mov.b64 	%fd143, {%r107, %r106};
	selp.f64 	%fd231, %fd143, %fd142, %p56;
	add.f64 	%fd144, %fd35, 0d4000000000000000;
	{
	.reg .b32 %temp; 
	mov.b64 	{%temp, %r108}, %fd144;
	}
	and.b32  	%r24, %r108, 2146435072;
	setp.ne.s32 	%p57, %r24, 2146435072;
	mov.f64 	%fd225, %fd231;
	@%p57 bra 	$L__BB1_31;
	setp.num.f64 	%p58, %fd35, %fd35;
	@%p58 bra 	$L__BB1_29;
	mov.f64 	%fd145, 0d4000000000000000;
	add.rn.f64 	%fd225, %fd35, %fd145;
	bra.uni 	$L__BB1_31;
$L__BB1_29:
	setp.neu.f64 	%p59, %fd36, 0d7FF0000000000000;
	mov.f64 	%fd225, %fd231;
	@%p59 bra 	$L__BB1_31;
	selp.b32 	%r109, %r13, %r4, %p1;
	selp.b32 	%r110, %r109, %r4, %p55;
	mov.b32 	%r111, 0;
	mov.b64 	%fd225, {%r111, %r110};
$L__BB1_31:
	setp.eq.f64 	%p61, %fd35, 0d0000000000000000;
	setp.lt.s32 	%p62, %r23, 0;
	setp.lt.s32 	%p63, %r5, 0;
	setp.eq.s32 	%p64, %r6, 1072693248;
	setp.eq.f64 	%p66, %fd35, 0d3FF0000000000000;
	selp.f64 	%fd146, 0d3FF0000000000000, %fd225, %p66;
	mul.f64 	%fd41, %fd22, %fd146;
	{ // callseq 5, 0
	.param .b64 param0;
	st.param.f64 	[param0], %fd36;
	.param .b64 param1;
	st.param.f64 	[param1], 0d4010000000000000;
	.param .b64 retval0;
	call.uni (retval0), 
	__internal_accurate_pow, 
	(
	param0, 
	param1
	);
	ld.param.f64 	%fd147, [retval0];
	} // callseq 5
	neg.f64 	%fd149, %fd147;
	selp.f64 	%fd150, %fd149, %fd147, %p64;
	selp.f64 	%fd151, %fd150, %fd147, %p62;
	selp.b32 	%r112, %r23, 0, %p64;
	or.b32  	%r113, %r112, 2146435072;
	selp.b32 	%r114, %r113, %r112, %p63;
	mov.b32 	%r115, 0;
	mov.b64 	%fd152, {%r115, %r114};
	selp.f64 	%fd232, %fd152, %fd151, %p61;
	add.f64 	%fd153, %fd35, 0d4010000000000000;
	{
	.reg .b32 %temp; 
	mov.b64 	{%temp, %r116}, %fd153;
	}
	and.b32  	%r25, %r116, 2146435072;
	setp.ne.s32 	%p67, %r25, 2146435072;
	mov.f64 	%fd226, %fd232;
	@%p67 bra 	$L__BB1_36;
	setp.num.f64 	%p68, %fd35, %fd35;
	@%p68 bra 	$L__BB1_34;
	mov.f64 	%fd154, 0d4010000000000000;
	add.rn.f64 	%fd226, %fd35, %fd154;
	bra.uni 	$L__BB1_36;
$L__BB1_34:
	setp.neu.f64 	%p69, %fd36, 0d7FF0000000000000;
	mov.f64 	%fd226, %fd232;
	@%p69 bra 	$L__BB1_36;
	or.b32  	%r117, %r7, -2147483648;
	selp.b32 	%r118, %r117, %r7, %p2;
	selp.b32 	%r119, %r118, %r7, %p62;
	mov.b32 	%r120, 0;
	mov.b64 	%fd226, {%r120, %r119};
$L__BB1_36:
	setp.lt.s32 	%p72, %r2, 0;
	setp.eq.s32 	%p73, %r3, 1062207488;
	selp.f64 	%fd155, 0d3FF0000000000000, %fd226, %p66;
	mul.f64 	%fd156, %fd29, %fd155;
	fma.rn.f64 	%fd157, %fd41, 0d3FE0000000000000, %fd156;
	add.f64 	%fd158, %fd34, %fd157;
	div.rn.f64 	%fd159, %fd20, %fd21;
	fma.rn.f64 	%fd46, %fd21, %fd158, %fd159;
	ld.global.f64 	%fd47, [%rd3];
	sub.f64 	%fd48, %fd5, %fd47;
	{
	.reg .b32 %temp; 
	mov.b64 	{%temp, %r26}, %fd48;
	}
	abs.f64 	%fd49, %fd48;
	{ // callseq 6, 0
	.param .b64 param0;
	st.param.f64 	[param0], %fd49;
	.param .b64 param1;
	st.param.f64 	[param1], 0d4000000000000000;
	.param .b64 retval0;
	call.uni (retval0), 
	__internal_accurate_pow, 
	(
	param0, 
	param1
	);
	ld.param.f64 	%fd160, [retval0];
	} // callseq 6
	setp.lt.s32 	%p75, %r26, 0;
	neg.f64 	%fd162, %fd160;
	selp.f64 	%fd163, %fd162, %fd160, %p73;
	selp.f64 	%fd164, %fd163, %fd160, %p75;
	setp.eq.f64 	%p76, %fd48, 0d0000000000000000;
	selp.b32 	%r121, %r26, 0, %p73;
	or.b32  	%r122, %r121, 2146435072;
	selp.b32 	%r123, %r122, %r121, %p72;
	mov.b32 	%r124, 0;
	mov.b64 	%fd165, {%r124, %r123};
	selp.f64 	%fd227, %fd165, %fd164, %p76;
	add.f64 	%fd166, %fd48, 0d4000000000000000;
	{
	.reg .b32 %temp; 
	mov.b64 	{%temp, %r125}, %fd166;
	}
	and.b32  	%r126, %r125, 2146435072;
	setp.ne.s32 	%p77, %r126, 2146435072;
	@%p77 bra 	$L__BB1_41;
	setp.num.f64 	%p78, %fd48, %fd48;
	@%p78 bra 	$L__BB1_39;
	mov.f64 	%fd167, 0d4000000000000000;
	add.rn.f64 	%fd227, %fd48, %fd167;
	bra.uni 	$L__BB1_41;
$L__BB1_39:
	setp.neu.f64 	%p79, %fd49, 0d7FF0000000000000;
	@%p79 bra 	$L__BB1_41;
	or.b32  	%r127, %r4, -2147483648;
	selp.b32 	%r128, %r127, %r4, %p1;
	selp.b32 	%r129, %r128, %r4, %p75;
	mov.b32 	%r130, 0;
	mov.b64 	%fd227, {%r130, %r129};
$L__BB1_41:
	setp.eq.f64 	%p84, %fd48, 0d3FF0000000000000;
	selp.f64 	%fd54, 0d3FF0000000000000, %fd227, %p84;
	sub.f64 	%fd55, %fd47, %fd13;
	{
	.reg .b32 %temp; 
	mov.b64 	{%temp, %r27}, %fd55;
	}
	abs.f64 	%fd56, %fd55;
	{ // callseq 7, 0
	.param .b64 param0;
	st.param.f64 	[param0], %fd56;
	.param .b64 param1;
	st.param.f64 	[param1], 0d4000000000000000;
	.param .b64 retval0;
	call.uni (retval0), 
	__internal_accurate_pow, 
	(
	param0, 
	param1
	);
	ld.param.f64 	%fd168, [retval0];
	} // callseq 7
	setp.lt.s32 	%p85, %r27, 0;
	neg.f64 	%fd170, %fd168;
	selp.f64 	%fd171, %fd170, %fd168, %p73;
	selp.f64 	%fd172, %fd171, %fd168, %p85;
	setp.eq.f64 	%p86, %fd55, 0d0000000000000000;
	selp.b32 	%r131, %r27, 0, %p73;
	or.b32  	%r132, %r131, 2146435072;
	selp.b32 	%r133, %r132, %r131, %p72;
	mov.b32 	%r134, 0;
	mov.b64 	%fd173, {%r134, %r133};
	selp.f64 	%fd228, %fd173, %fd172, %p86;
	add.f64 	%fd174, %fd55, 0d4000000000000000;
	{
	.reg .b32 %temp; 
	mov.b64 	{%temp, %r135}, %fd174;
	}
	and.b32  	%r136, %r135, 2146435072;
	setp.ne.s32 	%p87, %r136, 2146435072;
	@%p87 bra 	$L__BB1_46;
	setp.num.f64 	%p88, %fd55, %fd55;
	@%p88 bra 	$L__BB1_44;
	mov.f64 	%fd175, 0d4000000000000000;
	add.rn.f64 	%fd228, %fd55, %fd175;
	bra.uni 	$L__BB1_46;
$L__BB1_44:
	setp.neu.f64 	%p89, %fd56, 0d7FF0000000000000;
	@%p89 bra 	$L__BB1_46;
	or.b32  	%r137, %r4, -2147483648;
	selp.b32 	%r138, %r137, %r4, %p1;
	selp.b32 	%r139, %r138, %r4, %p85;
	mov.b32 	%r140, 0;
	mov.b64 	%fd228, {%r140, %r139};
$L__BB1_46:
	setp.lt.s32 	%p91, %r2, 0;
	setp.eq.s32 	%p92, %r3, 1062207488;
	setp.eq.f64 	%p94, %fd55, 0d3FF0000000000000;
	selp.f64 	%fd176, 0d3FF0000000000000, %fd228, %p94;
	add.f64 	%fd177, %fd54, %fd176;
	mul.f64 	%fd61, %fd4, %fd177;
	{
	.reg .b32 %temp; 
	mov.b64 	{%temp, %r28}, %fd47;
	}
	abs.f64 	%fd62, %fd47;
	{ // callseq 8, 0
	.param .b64 param0;
	st.param.f64 	[param0], %fd62;
	.param .b64 param1;
	st.param.f64 	[param1], 0d4000000000000000;
	.param .b64 retval0;
	call.uni (retval0), 
	__internal_accurate_pow, 
	(
	param0, 
	param1
	);
	ld.param.f64 	%fd178, [retval0];
	} // callseq 8
	setp.lt.s32 	%p95, %r28, 0;
	neg.f64 	%fd180, %fd178;
	selp.f64 	%fd181, %fd180, %fd178, %p92;
	selp.f64 	%fd182, %fd181, %fd178, %p95;
	setp.eq.f64 	%p96, %fd47, 0d0000000000000000;
	selp.b32 	%r141, %r28, 0, %p92;
	or.b32  	%r142, %r141, 2146435072;
	selp.b32 	%r143, %r142, %r141, %p91;
	mov.b32 	%r144, 0;
	mov.b64 	%fd183, {%r144, %r143};
	selp.f64 	%fd229, %fd183, %fd182, %p96;
	add.f64 	%fd184, %fd47, 0d4000000000000000;
	{
	.reg .b32 %temp; 
	mov.b64 	{%temp, %r145}, %fd184;
	}
	and.b32  	%r146, %r145, 2146435072;
	setp.ne.s32 	%p97, %r146, 2146435072;
	@%p97 bra 	$L__BB1_51;
	setp.num.f64 	%p98, %fd47, %fd47;
	@%p98 bra 	$L__BB1_49;
	mov.f64 	%fd185, 0d4000000000000000;
	add.rn.f64 	%fd229, %fd47, %fd185;
	bra.uni 	$L__BB1_51;
$L__BB1_49:
	setp.neu.f64 	%p99, %fd62, 0d7FF0000000000000;
	@%p99 bra 	$L__BB1_51;
	or.b32  	%r147, %r4, -2147483648;
	selp.b32 	%r148, %r147, %r4, %p1;
	selp.b32 	%r149, %r148, %r4, %p95;
	mov.b32 	%r150, 0;
	mov.b64 	%fd229, {%r150, %r149};
$L__BB1_51:
	setp.eq.f64 	%p101, %fd47, 0d0000000000000000;
	setp.lt.s32 	%p102, %r28, 0;
	setp.lt.s32 	%p103, %r5, 0;
	setp.eq.s32 	%p104, %r6, 1072693248;
	setp.eq.f64 	%p106, %fd47, 0d3FF0000000000000;
	selp.f64 	%fd186, 0d3FF0000000000000, %fd229, %p106;
	mul.f64 	%fd67, %fd22, %fd186;
	{ // callseq 9, 0
	.param .b64 param0;
	st.param.f64 	[param0], %fd62;
	.param .b64 param1;
	st.param.f64 	[param1], 0d4010000000000000;
	.param .b64 retval0;
	call.uni (retval0), 
	__internal_accurate_pow, 
	(
	param0, 
	param1
	);
	ld.param.f64 	%fd187, [retval0];
	} // callseq 9
	neg.f64 	%fd189, %fd187;
	selp.f64 	%fd190, %fd189, %fd187, %p104;
	selp.f64 	%fd191, %fd190, %fd187, %p102;
	selp.b32 	%r151, %r28, 0, %p104;
	or.b32  	%r152, %r151, 2146435072;
	selp.b32 	%r153, %r152, %r151, %p103;
	mov.b32 	%r154, 0;
	mov.b64 	%fd192, {%r154, %r153};
	selp.f64 	%fd230, %fd192, %fd191, %p101;
	add.f64 	%fd193, %fd47, 0d4010000000000000;
	{
	.reg .b32 %temp; 
	mov.b64 	{%temp, %r155}, %fd193;
	}
	and.b32  	%r156, %r155, 2146435072;
	setp.ne.s32 	%p107, %r156, 2146435072;
	@%p107 bra 	$L__BB1_56;
	setp.num.f64 	%p108, %fd47, %fd47;
	@%p108 bra 	$L__BB1_54;
	mov.f64 	%fd194, 0d4010000000000000;
	add.rn.f64 	%fd230, %fd47, %fd194;
	bra.uni 	$L__BB1_56;
$L__BB1_54:
	setp.neu.f64 	%p109, %fd62, 0d7FF0000000000000;
	@%p109 bra 	$L__BB1_56;
	or.b32  	%r157, %r7, -2147483648;
	selp.b32 	%r158, %r157, %r7, %p2;
	selp.b32 	%r159, %r158, %r7, %p102;
	mov.b32 	%r160, 0;
	mov.b64 	%fd230, {%r160, %r159};
$L__BB1_56:
	setp.ne.s32 	%p112, %r24, 2146435072;
	selp.f64 	%fd195, 0d3FF0000000000000, %fd230, %p106;
	mul.f64 	%fd196, %fd29, %fd195;
	fma.rn.f64 	%fd72, %fd67, 0d3FE0000000000000, %fd196;
	@%p112 bra 	$L__BB1_61;
	setp.num.f64 	%p113, %fd35, %fd35;
	@%p113 bra 	$L__BB1_59;
	mov.f64 	%fd197, 0d4000000000000000;
	add.rn.f64 	%fd231, %fd35, %fd197;
	bra.uni 	$L__BB1_61;
$L__BB1_59:
	setp.neu.f64 	%p114, %fd36, 0d7FF0000000000000;
	@%p114 bra 	$L__BB1_61;
	setp.lt.s32 	%p115, %r23, 0;
	or.b32  	%r161, %r4, -2147483648;
	selp.b32 	%r162, %r161, %r4, %p1;
	selp.b32 	%r163, %r162, %r4, %p115;
	mov.b32 	%r164, 0;
	mov.b64 	%fd231, {%r164, %r163};
$L__BB1_61:
	setp.ne.s32 	%p116, %r25, 2146435072;
	setp.eq.f64 	%p117, %fd35, 0d3FF0000000000000;
	selp.f64 	%fd198, 0d3FF0000000000000, %fd231, %p117;
	mul.f64 	%fd76, %fd22, %fd198;
	@%p116 bra 	$L__BB1_66;
	setp.num.f64 	%p118, %fd35, %fd35;
	@%p118 bra 	$L__BB1_64;
	mov.f64 	%fd199, 0d4010000000000000;
	add.rn.f64 	%fd232, %fd35, %fd199;
	bra.uni 	$L__BB1_66;
$L__BB1_64:
	setp.neu.f64 	%p119, %fd36, 0d7FF0000000000000;
	@%p119 bra 	$L__BB1_66;
	setp.lt.s32 	%p120, %r23, 0;
	or.b32  	%r165, %r7, -2147483648;
	selp.b32 	%r166, %r165, %r7, %p2;
	selp.b32 	%r167, %r166, %r7, %p120;
	mov.b32 	%r168, 0;
	mov.b64 	%fd232, {%r168, %r167};
$L__BB1_66:
	selp.f64 	%fd200, 0d3FF0000000000000, %fd232, %p117;
	mul.f64 	%fd201, %fd29, %fd200;
	fma.rn.f64 	%fd202, %fd76, 0d3FE0000000000000, %fd201;
	add.f64 	%fd203, %fd72, %fd202;
	div.rn.f64 	%fd204, %fd61, %fd21;
	fma.rn.f64 	%fd205, %fd21, %fd203, %fd204;
	sub.f64 	%fd80, %fd46, %fd205;
	setp.lt.f64 	%p122, %fd80, 0d0000000000000000;
	@%p122 bra 	$L__BB1_73;
	setp.lt.s32 	%p123, %r8, 0;
	neg.f64 	%fd81, %fd80;
	{
	.reg .b32 %temp; 
	mov.b64 	{%temp, %r29}, %fd81;
	}
	shr.u32 	%r169, %r29, 20;
	and.b32  	%r170, %r169, 2047;
	add.s32 	%r171, %r170, -1012;
	mov.b64 	%rd16, %fd81;
	shl.b64 	%rd17, %rd16, %r171;
	setp.eq.s64 	%p124, %rd17, -9223372036854775808;
	{ // callseq 10, 0
	.param .b64 param0;
	st.param.f64 	[param0], 0d4005BF0A8B145769;
	.param .b64 param1;
	st.param.f64 	[param1], %fd81;
	.param .b64 retval0;
	call.uni (retval0), 
	__internal_accurate_pow, 
	(
	param0, 
	param1
	);
	ld.param.f64 	%fd206, [retval0];
	} // callseq 10
	neg.f64 	%fd208, %fd206;
	selp.f64 	%fd209, %fd208, %fd206, %p124;
	selp.f64 	%fd210, %fd209, %fd206, %p123;
	cvt.rzi.f64.f64 	%fd211, %fd81;
	setp.neu.f64 	%p125, %fd211, %fd81;
	selp.f64 	%fd212, 0dFFF8000000000000, %fd210, %p125;
	selp.f64 	%fd233, %fd212, %fd210, %p123;
	mov.f64 	%fd213, 0d4005BF0A8B145769;
	sub.f64 	%fd214, %fd213, %fd80;
	{
	.reg .b32 %temp; 
	mov.b64 	{%temp, %r172}, %fd214;
	}
	and.b32  	%r173, %r172, 2146435072;
	setp.ne.s32 	%p126, %r173, 2146435072;
	@%p126 bra 	$L__BB1_72;
	setp.num.f64 	%p127, %fd80, %fd80;
	@%p127 bra 	$L__BB1_70;
	mov.f64 	%fd216, 0d4005BF0A8B145769;
	add.rn.f64 	%fd233, %fd216, %fd81;
	bra.uni 	$L__BB1_72;
$L__BB1_70:
	abs.f64 	%fd215, %fd80;
	setp.neu.f64 	%p128, %fd215, 0d7FF0000000000000;
	@%p128 bra 	$L__BB1_72;
	setp.lt.s32 	%p129, %r29, 0;
	selp.b32 	%r174, 0, 2146435072, %p129;
	mov.b32 	%r175, 0;
	mov.b64 	%fd233, {%r175, %r174};
$L__BB1_72:
	setp.eq.f64 	%p130, %fd80, 0d0000000000000000;
	selp.f64 	%fd217, 0d3FF0000000000000, %fd233, %p130;
	shr.u32 	%r176, %r15, 2;
	xor.b32  	%r177, %r176, %r15;
	st.global.v2.u32 	[%rd2+8], {%r17, %r18};
	shl.b32 	%r178, %r19, 4;
	shl.b32 	%r179, %r177, 1;
	xor.b32  	%r180, %r179, %r178;
	xor.b32  	%r181, %r180, %r177;
	xor.b32  	%r182, %r181, %r19;
	st.global.v2.u32 	[%rd2+16], {%r19, %r182};
	add.s32 	%r183, %r14, 724874;
	st.global.v2.u32 	[%rd2], {%r183, %r16};
	add.s32 	%r184, %r182, %r183;
	cvt.rn.f32.u32 	%f3, %r184;
	fma.rn.f32 	%f4, %f3, 0f2F800000, 0f2F000000;
	cvt.f64.f32 	%fd218, %f4;
	setp.leu.f64 	%p131, %fd217, %fd218;
	@%p131 bra 	$L__BB1_74;
$L__BB1_73:
	st.global.f64 	[%rd3], %fd3;
$L__BB1_74:
	add.s32 	%r188, %r188, 1;
	cvt.rn.f64.u32 	%fd219, %r188;
	ld.global.f64 	%fd234, [%rd1+32];
	setp.gt.f64 	%p132, %fd234, %fd219;
	@%p132 bra 	$L__BB1_6;
$L__BB1_75:
	add.s32 	%r187, %r187, 1;
	setp.ne.s32 	%p133, %r187, %r1;
	@%p133 bra 	$L__BB1_4;
$L__BB1_76:
	ld.param.u32 	%r185, [_Z8SimulatePdiP17curandStateXORWOWS__param_1];
	bar.sync 	0;
	add.s32 	%r186, %r186, 1;
	setp.ne.s32 	%p134, %r186, %r185;
	@%p134 bra 	$L__BB1_2;
$L__BB1_77:
	ret;

}
	// .globl	_Z11print_sitesPd
.visible .entry _Z11print_sitesPd(
	.param .u64 .ptr .align 1 _Z11print_sitesPd_param_0
)
{
	.local .align 16 .b8 	__local_depot2[16];
	.reg .b64 	%SP;
	.reg .b64 	%SPL;
	.reg .b32 	%r<7>;
	.reg .b64 	%rd<9>;
	.reg .b64 	%fd<2>;

	mov.u64 	%SPL, __local_depot2;
	cvta.local.u64 	%SP, %SPL;
	ld.param.u64 	%rd1, [_Z11print_sitesPd_param_0];
	cvta.to.global.u64 	%rd2, %rd1;
	add.u64 	%rd3, %SP, 0;
	add.u64 	%rd4, %SPL, 0;
	mov.u32 	%r1, %ntid.x;
	mov.u32 	%r2, %ctaid.x;
	mov.u32 	%r3, %tid.x;
	mad.lo.s32 	%r4, %r1, %r2, %r3;
	mul.wide.s32 	%rd5, %r4, 8;
	add.s64 	%rd6, %rd2, %rd5;
	ld.global.f64 	%fd1, [%rd6];
	st.local.u32 	[%rd4], %r4;
	st.local.f64 	[%rd4+8], %fd1;
	mov.u64 	%rd7, $str$1;
	cvta.global.u64 	%rd8, %rd7;
	{ // callseq 11, 0
	.param .b64 param0;
	st.param.b64 	[param0], %rd8;
	.param .b64 param1;
	st.param.b64 	[param1], %rd3;
	.param .b32 retval0;
	call.uni (retval0), 
	vprintf, 
	(
	param0, 
	param1
	);
	ld.param.b32 	%r5, [retval0];
	} // callseq 11
	ret;

}
	// .globl	_Z16initial_ensamblePdP17curandStateXORWOWS_
.visible .entry _Z16initial_ensamblePdP17curandStateXORWOWS_(
	.param .u64 .ptr .align 1 _Z16initial_ensamblePdP17curandStateXORWOWS__param_0,
	.param .u64 .ptr .align 1 _Z16initial_ensamblePdP17curandStateXORWOWS__param_1,
	.param .u64 .ptr .align 1 _Z16initial_ensamblePdP17curandStateXORWOWS__param_2
)
{
	.reg .pred 	%p<3>;
	.reg .b32 	%r<28>;
	.reg .b32 	%f<3>;
	.reg .b64 	%rd<11>;
	.reg .b64 	%fd<6>;

	ld.param.u64 	%rd4, [_Z16initial_ensamblePdP17curandStateXORWOWS__param_0];
	ld.param.u64 	%rd5, [_Z16initial_ensamblePdP17curandStateXORWOWS__param_1];
	ld.param.u64 	%rd6, [_Z16initial_ensamblePdP17curandStateXORWOWS__param_2];
	cvta.to.global.u64 	%rd1, %rd6;
	mov.u32 	%r4, %ntid.x;
	mov.u32 	%r5, %ctaid.x;
	mov.u32 	%r6, %tid.x;
	mad.lo.s32 	%r1, %r4, %r5, %r6;
	ld.global.f64 	%fd1, [%rd1+32];
	cvt.rzi.s32.f64 	%r7, %fd1;
	setp.lt.s32 	%p1, %r7, 1;
	@%p1 bra 	$L__BB3_3;
	cvta.to.global.u64 	%rd7, %rd5;
	mul.wide.s32 	%rd8, %r1, 48;
	add.s64 	%rd2, %rd7, %rd8;
	cvta.to.global.u64 	%rd3, %rd4;
	mov.b32 	%r27, 0;
$L__BB3_2:
	ld.global.v2.u32 	{%r9, %r10}, [%rd2];
	shr.u32 	%r11, %r10, 2;
	xor.b32  	%r12, %r11, %r10;
	ld.global.v2.u32 	{%r13, %r14}, [%rd2+8];
	ld.global.v2.u32 	{%r15, %r16}, [%rd2+16];
	st.global.v2.u32 	[%rd2+8], {%r14, %r15};
	shl.b32 	%r17, %r16, 4;
	shl.b32 	%r18, %r12, 1;
	xor.b32  	%r19, %r18, %r17;
	xor.b32  	%r20, %r19, %r12;
	xor.b32  	%r21, %r20, %r16;
	st.global.v2.u32 	[%rd2+16], {%r16, %r21};
	add.s32 	%r22, %r9, 362437;
	st.global.v2.u32 	[%rd2], {%r22, %r13};
	add.s32 	%r23, %r21, %r22;
	cvt.rn.f32.u32 	%f1, %r23;
	fma.rn.f32 	%f2, %f1, 0f2F800000, 0f2F000000;
	cvt.f64.f32 	%fd2, %f2;
	fma.rn.f64 	%fd3, %fd2, 0d4069000000000000, 0dC059000000000000;
	ld.global.f64 	%fd4, [%rd1+32];
	cvt.rzi.s32.f64 	%r24, %fd4;
	mad.lo.s32 	%r25, %r24, %r1, %r27;
	mul.wide.s32 	%rd9, %r25, 8;
	add.s64 	%rd10, %rd3, %rd9;
	st.global.f64 	[%rd10], %fd3;
	add.s32 	%r27, %r27, 1;
	ld.global.f64 	%fd5, [%rd1+32];
	cvt.rzi.s32.f64 	%r26, %fd5;
	setp.lt.s32 	%p2, %r27, %r26;
	@%p2 bra 	$L__BB3_2;
$L__BB3_3:
	ret;

}
.func  (.param .b64 func_retval0) __internal_accurate_pow(
	.param .b64 __internal_accurate_pow_param_0,
	.param .b64 __internal_accurate_pow_param_1
)
{
	.reg .pred 	%p<8>;
	.reg .b32 	%r<49>;
	.reg .b32 	%f<3>;
	.reg .b64 	%fd<109>;

	ld.param.f64 	%fd10, [__internal_accurate_pow_param_0];
	ld.param.f64 	%fd11, [__internal_accurate_pow_param_1];
	{
	.reg .b32 %temp; 
	mov.b64 	{%temp, %r46}, %fd10;
	}
	{
	.reg .b32 %temp; 
	mov.b64 	{%r45, %temp}, %fd10;
	}
	shr.u32 	%r47, %r46, 20;
	setp.gt.u32 	%p1, %r46, 1048575;
	@%p1 bra 	$L__BB4_2;
	mul.f64 	%fd12, %fd10, 0d4350000000000000;
	{
	.reg .b32 %temp; 
	mov.b64 	{%temp, %r46}, %fd12;
	}
	{
	.reg .b32 %temp; 
	mov.b64 	{%r45, %temp}, %fd12;
	}
	shr.u32 	%r16, %r46, 20;
	add.s32 	%r47, %r16, -54;
$L__BB4_2:
	add.s32 	%r48, %r47, -1023;
	and.b32  	%r17, %r46, -2146435073;
	or.b32  	%r18, %r17, 1072693248;
	mov.b64 	%fd107, {%r45, %r18};
	setp.lt.u32 	%p2, %r18, 1073127583;
	@%p2 bra 	$L__BB4_4;
	{
	.reg .b32 %temp; 
	mov.b64 	{%r19, %temp}, %fd107;
	}
	{
	.reg .b32 %temp; 
	mov.b64 	{%temp, %r20}, %fd107;
	}
	add.s32 	%r21, %r20, -1048576;
	mov.b64 	%fd107, {%r19, %r21};
	add.s32 	%r48, %r47, -1022;
$L__BB4_4:
	add.f64 	%fd13, %fd107, 0dBFF0000000000000;
	add.f64 	%fd14, %fd107, 0d3FF0000000000000;
	rcp.approx.ftz.f64 	%fd15, %fd14;
	neg.f64 	%fd16, %fd14;
	fma.rn.f64 	%fd17, %fd16, %fd15, 0d3FF0000000000000;
	fma.rn.f64 	%fd18, %fd17, %fd17, %fd17;
	fma.rn.f64 	%fd19, %fd18, %fd15, %fd15;
	mul.f64 	%fd20, %fd13, %fd19;
	fma.rn.f64 	%fd21, %fd13, %fd19, %fd20;
	mul.f64 	%fd22, %fd21, %fd21;
	fma.rn.f64 	%fd23, %fd22, 0d3EB0F5FF7D2CAFE2, 0d3ED0F5D241AD3B5A;
	fma.rn.f64 	%fd24, %fd23, %fd22, 0d3EF3B20A75488A3F;
	fma.rn.f64 	%fd25, %fd24, %fd22, 0d3F1745CDE4FAECD5;
	fma.rn.f64 	%fd26, %fd25, %fd22, 0d3F3C71C7258A578B;
	fma.rn.f64 	%fd27, %fd26, %fd22, 0d3F6249249242B910;
	fma.rn.f64 	%fd28, %fd27, %fd22, 0d3F89999999999DFB;
	sub.f64 	%fd29, %fd13, %fd21;
	add.f64 	%fd30, %fd29, %fd29;
	neg.f64 	%fd31, %fd21;
	fma.rn.f64 	%fd32, %fd31, %fd13, %fd30;
	mul.f64 	%fd33, %fd19, %fd32;
	fma.rn.f64 	%fd34, %fd22, %fd28, 0d3FB5555555555555;
	mov.f64 	%fd35, 0d3FB5555555555555;
	sub.f64 	%fd36, %fd35, %fd34;
	fma.rn.f64 	%fd37, %fd22, %fd28, %fd36;
	add.f64 	%fd38, %fd37, 0dBC46A4CB00B9E7B0;
	add.f64 	%fd39, %fd34, %fd38;
	sub.f64 	%fd40, %fd34, %fd39;
	add.f64 	%fd41, %fd38, %fd40;
	mul.rn.f64 	%fd42, %fd21, %fd21;
	neg.f64 	%fd43, %fd42;
	fma.rn.f64 	%fd44, %fd21, %fd21, %fd43;
	{
	.reg .b32 %temp; 
	mov.b64 	{%r22, %temp}, %fd33;
	}
	{
	.reg .b32 %temp; 
	mov.b64 	{%temp, %r23}, %fd33;
	}
	add.s32 	%r24, %r23, 1048576;
	mov.b64 	%fd45, {%r22, %r24};
	fma.rn.f64 	%fd46, %fd21, %fd45, %fd44;
	mul.rn.f64 	%fd47, %fd42, %fd21;
	neg.f64 	%fd48, %fd47;
	fma.rn.f64 	%fd49, %fd42, %fd21, %fd48;
	fma.rn.f64 	%fd50, %fd42, %fd33, %fd49;
	fma.rn.f64 	%fd51, %fd46, %fd21, %fd50;
	mul.rn.f64 	%fd52, %fd39, %fd47;
	neg.f64 	%fd53, %fd52;
	fma.rn.f64 	%fd54, %fd39, %fd47, %fd53;
	fma.rn.f64 	%fd55, %fd39, %fd51, %fd54;
	fma.rn.f64 	%fd56, %fd41, %fd47, %fd55;
	add.f64 	%fd57, %fd52, %fd56;
	sub.f64 	%fd58, %fd52, %fd57;
	add.f64 	%fd59, %fd56, %fd58;
	add.f64 	%fd60, %fd21, %fd57;
	sub.f64 	%fd61, %fd21, %fd60;
	add.f64 	%fd62, %fd57, %fd61;
	add.f64 	%fd63, %fd59, %fd62;
	add.f64 	%fd64, %fd33, %fd63;
	add.f64 	%fd65, %fd60, %fd64;
	sub.f64 	%fd66, %fd60, %fd65;
	add.f64 	%fd67, %fd64, %fd66;
	xor.b32  	%r25, %r48, -2147483648;
	mov.b32 	%r26, 1127219200;
	mov.b64 	%fd68, {%r25, %r26};
	mov.b32 	%r27, -2147483648;
	mov.b64 	%fd69, {%r27, %r26};
	sub.f64 	%fd70, %fd68, %fd69;
	fma.rn.f64 	%fd71, %fd70, 0d3FE62E42FEFA39EF, %fd65;
	fma.rn.f64 	%fd72, %fd70, 0dBFE62E42FEFA39EF, %fd71;
	sub.f64 	%fd73, %fd72, %fd65;
	sub.f64 	%fd74, %fd67, %fd73;
	fma.rn.f64 	%fd75, %fd70, 0d3C7ABC9E3B39803F, %fd74;
	add.f64 	%fd76, %fd71, %fd75;
	sub.f64 	%fd77, %fd71, %fd76;
	add.f64 	%fd78, %fd75, %fd77;
	{
	.reg .b32 %temp; 
	mov.b64 	{%temp, %r28}, %fd11;
	}
	{
	.reg .b32 %temp; 
	mov.b64 	{%r29, %temp}, %fd11;
	}
	shl.b32 	%r30, %r28, 1;
	setp.gt.u32 	%p3, %r30, -33554433;
	and.b32  	%r31, %r28, -15728641;
	selp.b32 	%r32, %r31, %r28, %p3;
	mov.b64 	%fd79, {%r29, %r32};
	mul.rn.f64 	%fd80, %fd76, %fd79;
	neg.f64 	%fd81, %fd80;
	fma.rn.f64 	%fd82, %fd76, %fd79, %fd81;
	fma.rn.f64 	%fd83, %fd78, %fd79, %fd82;
	add.f64 	%fd4, %fd80, %fd83;
	sub.f64 	%fd84, %fd80, %fd4;
	add.f64 	%fd5, %fd83, %fd84;
	fma.rn.f64 	%fd85, %fd4, 0d3FF71547652B82FE, 0d4338000000000000;
	{
	.reg .b32 %temp; 
	mov.b64 	{%r13, %temp}, %fd85;
	}
	mov.f64 	%fd86, 0dC338000000000000;
	add.rn.f64 	%fd87, %fd85, %fd86;
	fma.rn.f64 	%fd88, %fd87, 0dBFE62E42FEFA39EF, %fd4;
	fma.rn.f64 	%fd89, %fd87, 0dBC7ABC9E3B39803F, %fd88;
	fma.rn.f64 	%fd90, %fd89, 0d3E5ADE1569CE2BDF, 0d3E928AF3FCA213EA;
	fma.rn.f64 	%fd91, %fd90, %fd89, 0d3EC71DEE62401315;
	fma.rn.f64 	%fd92, %fd91, %fd89, 0d3EFA01997C89EB71;
	fma.rn.f64 	%fd93, %fd92, %fd89, 0d3F2A01A014761F65;
	fma.rn.f64 	%fd94, %fd93, %fd89, 0d3F56C16C1852B7AF;
	fma.rn.f64 	%fd95, %fd94, %fd89, 0d3F81111111122322;
	fma.rn.f64 	%fd96, %fd95, %fd89, 0d3FA55555555502A1;
	fma.rn.f64 	%fd97, %fd96, %fd89, 0d3FC5555555555511;
	fma.rn.f64 	%fd98, %fd97, %fd89, 0d3FE000000000000B;
	fma.rn.f64 	%fd99, %fd98, %fd89, 0d3FF0000000000000;
	fma.rn.f64 	%fd100, %fd99, %fd89, 0d3FF0000000000000;
	{
	.reg .b32 %temp; 
	mov.b64 	{%r14, %temp}, %fd100;
	}
	{
	.reg .b32 %temp; 
	mov.b64 	{%temp, %r15}, %fd100;
	}
	shl.b32 	%r33, %r13, 20;
	add.s32 	%r34, %r33, %r15;
	mov.b64 	%fd108, {%r14, %r34};
	{
	.reg .b32 %temp; 
	mov.b64 	{%temp, %r35}, %fd4;
	}
	mov.b32 	%f2, %r35;
	abs.f32 	%f1, %f2;
	setp.lt.f32 	%p4, %f1, 0f4086232B;
	@%p4 bra 	$L__BB4_7;
	setp.lt.f64 	%p5, %fd4, 0d0000000000000000;
	add.f64 	%fd101, %fd4, 0d7FF0000000000000;
	selp.f64 	%fd108, 0d0000000000000000, %fd101, %p5;
	setp.geu.f32 	%p6, %f1, 0f40874800;
	@%p6 bra 	$L__BB4_7;
	shr.u32 	%r36, %r13, 31;
	add.s32 	%r37, %r13, %r36;
	shr.s32 	%r38, %r37, 1;
	shl.b32 	%r39, %r38, 20;
	add.s32 	%r40, %r15, %r39;
	mov.b64 	%fd102, {%r14, %r40};
	sub.s32 	%r41, %r13, %r38;
	shl.b32 	%r42, %r41, 20;
	add.s32 	%r43, %r42, 1072693248;
	mov.b32 	%r44, 0;
	mov.b64 	%fd103, {%r44, %r43};
	mul.f64 	%fd108, %fd103, %fd102;
$L__BB4_7:
	abs.f64 	%fd104, %fd108;
	setp.eq.f64 	%p7, %fd104, 0d7FF0000000000000;
	fma.rn.f64 	%fd105, %fd108, %fd5, %fd108;
	selp.f64 	%fd106, %fd108, %fd105, %p7;
	st.param.f64 	[func_retval0], %fd106;
	ret;

}


// ===== COMPILED SASS (sm_100) =====

	.target	sm_100

	.elftype	@"ET_EXEC"


//--------------------- .note.nv.tkinfo           --------------------------
	.section	.note.nv.tkinfo,"",@"SHT_NOTE"
	.sectionflags	@"SHF_NOTE_NV_TKINFO"
	.tkinfo
        /*0018*/ 	.word	0x00000002
        /*0030*/ 	.string	""
        /*0030*/ 	.string	"ptxas"
        /*0030*/ 	.string	"Cuda compilation tools, release 13.0, V13.0.88"
        /*0030*/ 	.string	"Build cuda_13.0.r13.0/compiler.36424714_0"
        /*0030*/ 	.string	"-arch sm_100 -m 64 "



//--------------------- .note.nv.cuinfo           --------------------------
	.section	.note.nv.cuinfo,"",@"SHT_NOTE"
	.sectionflags	@"SHF_NOTE_NV_CUINFO"
        /*0018*/ 	.short	0x0002
        /*001a*/ 	.short	0x0064
        /*001c*/ 	.short	0x0082
	.zero		2


//--------------------- .nv.info                  --------------------------
	.section	.nv.info,"",@"SHT_CUDA_INFO"
	.align	4


	//----- nvinfo : EIATTR_REGCOUNT
	.align		4
        /*0000*/ 	.byte	0x04, 0x2f
        /*0002*/ 	.short	(.L_11 - .L_10)
	.align		4
.L_10:
        /*0004*/ 	.word	index@(_Z9init_randP17curandStateXORWOW)
        /*0008*/ 	.word	0x0000001f


	//----- nvinfo : EIATTR_FRAME_SIZE
	.align		4
.L_11:
        /*000c*/ 	.byte	0x04, 0x11
        /*000e*/ 	.short	(.L_13 - .L_12)
	.align		4
.L_12:
        /*0010*/ 	.word	index@(_Z9init_randP17curandStateXORWOW)
        /*0014*/ 	.word	0x00000000


	//----- nvinfo : EIATTR_REGCOUNT
	.align		4
.L_13:
        /*0018*/ 	.byte	0x04, 0x2f
        /*001a*/ 	.short	(.L_15 - .L_14)
	.align		4
.L_14:
        /*001c*/ 	.word	index@(_Z8SimulatePdiP17curandStateXORWOWS_)
        /*0020*/ 	.word	0x00000042


	//----- nvinfo : EIATTR_FRAME_SIZE
	.align		4
.L_15:
        /*0024*/ 	.byte	0x04, 0x11
        /*0026*/ 	.short	(.L_17 - .L_16)
	.align		4
.L_16:
        /*0028*/ 	.word	index@($_Z8SimulatePdiP17curandStateXORWOWS_$__internal_accurate_pow)
        /*002c*/ 	.word	0x00000000


	//----- nvinfo : EIATTR_FRAME_SIZE
	.align		4
.L_17:
        /*0030*/ 	.byte	0x04, 0x11
        /*0032*/ 	.short	(.L_19 - .L_18)
	.align		4
.L_18:
        /*0034*/ 	.word	index@($__internal_1_$__cuda_sm20_dsqrt_rn_f64_mediumpath_v1)
        /*0038*/ 	.word	0x00000000


	//----- nvinfo : EIATTR_FRAME_SIZE
	.align		4
.L_19:
        /*003c*/ 	.byte	0x04, 0x11
        /*003e*/ 	.short	(.L_21 - .L_20)
	.align		4
.L_20:
        /*0040*/ 	.word	index@($__internal_0_$__cuda_sm20_div_rn_f64_full)
        /*0044*/ 	.word	0x00000000


	//----- nvinfo : EIATTR_FRAME_SIZE
	.align		4
.L_21:
        /*0048*/ 	.byte	0x04, 0x11
        /*004a*/ 	.short	(.L_23 - .L_22)
	.align		4
.L_22:
        /*004c*/ 	.word	index@(_Z8SimulatePdiP17curandStateXORWOWS_)
        /*0050*/ 	.word	0x00000000


	//----- nvinfo : EIATTR_REGCOUNT
	.align		4
.L_23:
        /*0054*/ 	.byte	0x04, 0x2f
        /*0056*/ 	.short	(.L_25 - .L_24)
	.align		4
.L_24:
        /*0058*/ 	.word	index@(_Z11print_sitesPd)
        /*005c*/ 	.word	0x00000018


	//----- nvinfo : EIATTR_FRAME_SIZE
	.align		4
.L_25:
        /*0060*/ 	.byte	0x04, 0x11
        /*0062*/ 	.short	(.L_27 - .L_26)
	.align		4
.L_26:
        /*0064*/ 	.word	index@(_Z11print_sitesPd)
        /*0068*/ 	.word	0x00000010


	//----- nvinfo : EIATTR_REGCOUNT
	.align		4
.L_27:
        /*006c*/ 	.byte	0x04, 0x2f
        /*006e*/ 	.short	(.L_29 - .L_28)
	.align		4
.L_28:
        /*0070*/ 	.word	index@(_Z16initial_ensamblePdP17curandStateXORWOWS_)
        /*0074*/ 	.word	0x0000001a


	//----- nvinfo : EIATTR_FRAME_SIZE
	.align		4
.L_29:
        /*0078*/ 	.byte	0x04, 0x11
        /*007a*/ 	.short	(.L_31 - .L_30)
	.align		4
.L_30:
        /*007c*/ 	.word	index@(_Z16initial_ensamblePdP17curandStateXORWOWS_)
        /*0080*/ 	.word	0x00000000


	//----- nvinfo : EIATTR_MIN_STACK_SIZE
	.align		4
.L_31:
        /*0084*/ 	.byte	0x04, 0x12
        /*0086*/ 	.short	(.L_33 - .L_32)
	.align		4
.L_32:
        /*0088*/ 	.word	index@(_Z16initial_ensamblePdP17curandStateXORWOWS_)
        /*008c*/ 	.word	0x00000000


	//----- nvinfo : EIATTR_MIN_STACK_SIZE
	.align		4
.L_33:
        /*0090*/ 	.byte	0x04, 0x12
        /*0092*/ 	.short	(.L_35 - .L_34)
	.align		4
.L_34:
        /*0094*/ 	.word	index@(_Z11print_sitesPd)
        /*0098*/ 	.word	0x00000010


	//----- nvinfo : EIATTR_MIN_STACK_SIZE
	.align		4
.L_35:
        /*009c*/ 	.byte	0x04, 0x12
        /*009e*/ 	.short	(.L_37 - .L_36)
	.align		4
.L_36:
        /*00a0*/ 	.word	index@(_Z8SimulatePdiP17curandStateXORWOWS_)
        /*00a4*/ 	.word	0x00000000


	//----- nvinfo : EIATTR_MIN_STACK_SIZE
	.align		4
.L_37:
        /*00a8*/ 	.byte	0x04, 0x12
        /*00aa*/ 	.short	(.L_39 - .L_38)
	.align		4
.L_38:
        /*00ac*/ 	.word	index@(_Z9init_randP17curandStateXORWOW)
        /*00b0*/ 	.word	0x00000000
.L_39:


//--------------------- .nv.compat                --------------------------
	.section	.nv.compat,"",@"SHT_CUDA_COMPAT_INFO"
	.align	4
        /*0000*/ 	.byte	0x02, 0x09, 0x00, 0x00, 0x02, 0x02, 0x01, 0x00, 0x02, 0x05, 0x05, 0x00, 0x03, 0x07, 0x01, 0x01
        /*0010*/ 	.byte	0x02, 0x03, 0x00, 0x00, 0x02, 0x06, 0x01, 0x00, 0x04, 0x0b, 0x08, 0x00, 0x01, 0x00, 0x00, 0x00
        /*0020*/ 	.byte	0x00, 0x00, 0x00, 0x00


//--------------------- .nv.info._Z16initial_ensamblePdP17curandStateXORWOWS_ --------------------------
	.section	.nv.info._Z16initial_ensamblePdP17curandStateXORWOWS_,"",@"SHT_CUDA_INFO"
	.sectionflags	@""
	.align	4


	//----- nvinfo : EIATTR_CUDA_API_VERSION
	.align		4
        /*0000*/ 	.byte	0x04, 0x37
        /*0002*/ 	.short	(.L_41 - .L_40)
.L_40:
        /*0004*/ 	.word	0x00000082


	//----- nvinfo : EIATTR_KPARAM_INFO
	.align		4
.L_41:
        /*0008*/ 	.byte	0x04, 0x17
        /*000a*/ 	.short	(.L_43 - .L_42)
.L_42:
        /*000c*/ 	.word	0x00000000
        /*0010*/ 	.short	0x0002
        /*0012*/ 	.short	0x0010
        /*0014*/ 	.byte	0x00, 0xf5, 0x21, 0x00


	//----- nvinfo : EIATTR_KPARAM_INFO
	.align		4
.L_43:
        /*0018*/ 	.byte	0x04, 0x17
        /*001a*/ 	.short	(.L_45 - .L_44)
.L_44:
        /*001c*/ 	.word	0x00000000
        /*0020*/ 	.short	0x0001
        /*0022*/ 	.short	0x0008
        /*0024*/ 	.byte	0x00, 0xf5, 0x21, 0x00


	//----- nvinfo : EIATTR_KPARAM_INFO
	.align		4
.L_45:
        /*0028*/ 	.byte	0x04, 0x17
        /*002a*/ 	.short	(.L_47 - .L_46)
.L_46:
        /*002c*/ 	.word	0x00000000
        /*0030*/ 	.short	0x0000
        /*0032*/ 	.short	0x0000
        /*0034*/ 	.byte	0x00, 0xf5, 0x21, 0x00


	//----- nvinfo : EIATTR_SPARSE_MMA_MASK
	.align		4
.L_47:
        /*0038*/ 	.byte	0x03, 0x50
        /*003a*/ 	.short	0x0000


	//----- nvinfo : EIATTR_MAXREG_COUNT
	.align		4
        /*003c*/ 	.byte	0x03, 0x1b
        /*003e*/ 	.short	0x00ff


	//----- nvinfo : EIATTR_MERCURY_ISA_VERSION
	.align		4
        /*0040*/ 	.byte	0x03, 0x5f
        /*0042*/ 	.short	0x0101


	//----- nvinfo : EIATTR_VRC_CTA_INIT_COUNT
	.align		4
        /*0044*/ 	.byte	0x02, 0x4a
	.zero		1
	.zero		1


	//----- nvinfo : EIATTR_EXIT_INSTR_OFFSETS
	.align		4
        /*0048*/ 	.byte	0x04, 0x1c
        /*004a*/ 	.short	(.L_49 - .L_48)


	//   ....[0]....
.L_48:
        /*004c*/ 	.word	0x00000080


	//   ....[1]....
        /*0050*/ 	.word	0x00000320


	//----- nvinfo : EIATTR_CBANK_PARAM_SIZE
	.align		4
.L_49:
        /*0054*/ 	.byte	0x03, 0x19
        /*0056*/ 	.short	0x0018


	//----- nvinfo : EIATTR_PARAM_CBANK
	.align		4
        /*0058*/ 	.byte	0x04, 0x0a
        /*005a*/ 	.short	(.L_51 - .L_50)
	.align		4
.L_50:
        /*005c*/ 	.word	index@(.nv.constant0._Z16initial_ensamblePdP17curandStateXORWOWS_)
        /*0060*/ 	.short	0x0380
        /*0062*/ 	.short	0x0018


	//----- nvinfo : EIATTR_SW_WAR
	.align		4
.L_51:
        /*0064*/ 	.byte	0x04, 0x36
        /*0066*/ 	.short	(.L_53 - .L_52)
.L_52:
        /*0068*/ 	.word	0x00000008
.L_53:


//--------------------- .nv.info._Z11print_sitesPd --------------------------
	.section	.nv.info._Z11print_sitesPd,"",@"SHT_CUDA_INFO"
	.sectionflags	@""
	.align	4


	//----- nvinfo : EIATTR_CUDA_API_VERSION
	.align		4
        /*0000*/ 	.byte	0x04, 0x37
        /*0002*/ 	.short	(.L_55 - .L_54)
.L_54:
        /*0004*/ 	.word	0x00000082


	//----- nvinfo : EIATTR_KPARAM_INFO
	.align		4
.L_55:
        /*0008*/ 	.byte	0x04, 0x17
        /*000a*/ 	.short	(.L_57 - .L_56)
.L_56:
        /*000c*/ 	.word	0x00000000
        /*0010*/ 	.short	0x0000
        /*0012*/ 	.short	0x0000
        /*0014*/ 	.byte	0x00, 0xf5, 0x21, 0x00


	//----- nvinfo : EIATTR_SPARSE_MMA_MASK
	.align		4
.L_57:
        /*0018*/ 	.byte	0x03, 0x50
        /*001a*/ 	.short	0x0000


	//----- nvinfo : EIATTR_MAXREG_COUNT
	.align		4
        /*001c*/ 	.byte	0x03, 0x1b
        /*001e*/ 	.short	0x00ff


	//----- nvinfo : EIATTR_EXTERNS
	.align		4
        /*0020*/ 	.byte	0x04, 0x0f
        /*0022*/ 	.short	(.L_59 - .L_58)


	//   ....[0]....
	.align		4
.L_58:
        /*0024*/ 	.word	index@(vprintf)


	//----- nvinfo : EIATTR_MERCURY_ISA_VERSION
	.align		4
.L_59:
        /*0028*/ 	.byte	0x03, 0x5f
        /*002a*/ 	.short	0x0101


	//----- nvinfo : EIATTR_VRC_CTA_INIT_COUNT
	.align		4
        /*002c*/ 	.byte	0x02, 0x4a
	.zero		1
	.zero		1


	//----- nvinfo : EIATTR_SYSCALL_OFFSETS
	.align		4
        /*0030*/ 	.byte	0x04, 0x46
        /*0032*/ 	.short	(.L_61 - .L_60)


	//   ....[0]....
.L_60:
        /*0034*/ 	.word	0x00000160


	//----- nvinfo : EIATTR_EXIT_INSTR_OFFSETS
	.align		4
.L_61:
        /*0038*/ 	.byte	0x04, 0x1c
        /*003a*/ 	.short	(.L_63 - .L_62)


	//   ....[0]....
.L_62:
        /*003c*/ 	.word	0x00000170


	//----- nvinfo : EIATTR_CBANK_PARAM_SIZE
	.align		4
.L_63:
        /*0040*/ 	.byte	0x03, 0x19
        /*0042*/ 	.short	0x0008


	//----- nvinfo : EIATTR_PARAM_CBANK
	.align		4
        /*0044*/ 	.byte	0x04, 0x0a
        /*0046*/ 	.short	(.L_65 - .L_64)
	.align		4
.L_64:
        /*0048*/ 	.word	index@(.nv.constant0._Z11print_sitesPd)
        /*004c*/ 	.short	0x0380
        /*004e*/ 	.short	0x0008


	//----- nvinfo : EIATTR_SW_WAR
	.align		4
.L_65:
        /*0050*/ 	.byte	0x04, 0x36
        /*0052*/ 	.short	(.L_67 - .L_66)
.L_66:
        /*0054*/ 	.word	0x00000008
.L_67:


//--------------------- .nv.info._Z8SimulatePdiP17curandStateXORWOWS_ --------------------------
	.section	.nv.info._Z8SimulatePdiP17curandStateXORWOWS_,"",@"SHT_CUDA_INFO"
	.sectionflags	@""
	.align	4


	//----- nvinfo : EIATTR_CUDA_API_VERSION
	.align		4
        /*0000*/ 	.byte	0x04, 0x37
        /*0002*/ 	.short	(.L_69 - .L_68)
.L_68:
        /*0004*/ 	.word	0x00000082


	//----- nvinfo : EIATTR_KPARAM_INFO
	.align		4
.L_69:
        /*0008*/ 	.byte	0x04, 0x17
        /*000a*/ 	.short	(.L_71 - .L_70)
.L_70:
        /*000c*/ 	.word	0x00000000
        /*0010*/ 	.short	0x0003
        /*0012*/ 	.short	0x0018
        /*0014*/ 	.byte	0x00, 0xf5, 0x21, 0x00


	//----- nvinfo : EIATTR_KPARAM_INFO
	.align		4
.L_71:
        /*0018*/ 	.byte	0x04, 0x17
        /*001a*/ 	.short	(.L_73 - .L_72)
.L_72:
        /*001c*/ 	.word	0x00000000
        /*0020*/ 	.short	0x0002
        /*0022*/ 	.short	0x0010
        /*0024*/ 	.byte	0x00, 0xf5, 0x21, 0x00


	//----- nvinfo : EIATTR_KPARAM_INFO
	.align		4
.L_73:
        /*0028*/ 	.byte	0x04, 0x17
        /*002a*/ 	.short	(.L_75 - .L_74)
.L_74:
        /*002c*/ 	.word	0x00000000
        /*0030*/ 	.short	0x0001
        /*0032*/ 	.short	0x0008
        /*0034*/ 	.byte	0x00, 0xf0, 0x11, 0x00


	//----- nvinfo : EIATTR_KPARAM_INFO
	.align		4
.L_75:
        /*0038*/ 	.byte	0x04, 0x17
        /*003a*/ 	.short	(.L_77 - .L_76)
.L_76:
        /*003c*/ 	.word	0x00000000
        /*0040*/ 	.short	0x0000
        /*0042*/ 	.short	0x0000
        /*0044*/ 	.byte	0x00, 0xf5, 0x21, 0x00


	//----- nvinfo : EIATTR_SPARSE_MMA_MASK
	.align		4
.L_77:
        /*0048*/ 	.byte	0x03, 0x50
        /*004a*/ 	.short	0x0000


	//----- nvinfo : EIATTR_MAXREG_COUNT
	.align		4
        /*004c*/ 	.byte	0x03, 0x1b
        /*004e*/ 	.short	0x00ff


	//----- nvinfo : EIATTR_NUM_BARRIERS
	.align		4
        /*0050*/ 	.byte	0x02, 0x4c
        /*0052*/ 	.byte	0x01
	.zero		1


	//----- nvinfo : EIATTR_MERCURY_ISA_VERSION
	.align		4
        /*0054*/ 	.byte	0x03, 0x5f
        /*0056*/ 	.short	0x0101


	//----- nvinfo : EIATTR_VRC_CTA_INIT_COUNT
	.align		4
        /*0058*/ 	.byte	0x02, 0x4a
	.zero		1
	.zero		1


	//----- nvinfo : EIATTR_EXIT_INSTR_OFFSETS
	.align		4
        /*005c*/ 	.byte	0x04, 0x1c
        /*005e*/ 	.short	(.L_79 - .L_78)


	//   ....[0]....
.L_78:
        /*0060*/ 	.word	0x00000030


	//   ....[1]....
        /*0064*/ 	.word	0x000022c0


	//----- nvinfo : EIATTR_CRS_STACK_SIZE
	.align		4
.L_79:
        /*0068*/ 	.byte	0x04, 0x1e
        /*006a*/ 	.short	(.L_81 - .L_80)
.L_80:
        /*006c*/ 	.word	0x00000000


	//----- nvinfo : EIATTR_CBANK_PARAM_SIZE
	.align		4
.L_81:
        /*0070*/ 	.byte	0x03, 0x19
        /*0072*/ 	.short	0x0020


	//----- nvinfo : EIATTR_PARAM_CBANK
	.align		4
        /*0074*/ 	.byte	0x04, 0x0a
        /*0076*/ 	.short	(.L_83 - .L_82)
	.align		4
.L_82:
        /*0078*/ 	.word	index@(.nv.constant0._Z8SimulatePdiP17curandStateXORWOWS_)
        /*007c*/ 	.short	0x0380
        /*007e*/ 	.short	0x0020


	//----- nvinfo : EIATTR_SW_WAR
	.align		4
.L_83:
        /*0080*/ 	.byte	0x04, 0x36
        /*0082*/ 	.short	(.L_85 - .L_84)
.L_84:
        /*0084*/ 	.word	0x00000008
.L_85:


//--------------------- .nv.info._Z9init_randP17curandStateXORWOW --------------------------
	.section	.nv.info._Z9init_randP17curandStateXORWOW,"",@"SHT_CUDA_INFO"
	.sectionflags	@""
	.align	4


	//----- nvinfo : EIATTR_CUDA_API_VERSION
	.align		4
        /*0000*/ 	.byte	0x04, 0x37
        /*0002*/ 	.short	(.L_87 - .L_86)
.L_86:
        /*0004*/ 	.word	0x00000082


	//----- nvinfo : EIATTR_KPARAM_INFO
	.align		4
.L_87:
        /*0008*/ 	.byte	0x04, 0x17
        /*000a*/ 	.short	(.L_89 - .L_88)
.L_88:
        /*000c*/ 	.word	0x00000000
        /*0010*/ 	.short	0x0000
        /*0012*/ 	.short	0x0000
        /*0014*/ 	.byte	0x00, 0xf5, 0x21, 0x00


	//----- nvinfo : EIATTR_SPARSE_MMA_MASK
	.align		4
.L_89:
        /*0018*/ 	.byte	0x03, 0x50
        /*001a*/ 	.short	0x0000


	//----- nvinfo : EIATTR_MAXREG_COUNT
	.align		4
        /*001c*/ 	.byte	0x03, 0x1b
        /*001e*/ 	.short	0x00ff


	//----- nvinfo : EIATTR_MERCURY_ISA_VERSION
	.align		4
        /*0020*/ 	.byte	0x03, 0x5f
        /*0022*/ 	.short	0x0101


	//----- nvinfo : EIATTR_VRC_CTA_INIT_COUNT
	.align		4
        /*0024*/ 	.byte	0x02, 0x4a
	.zero		1
	.zero		1


	//----- nvinfo : EIATTR_EXIT_INSTR_OFFSETS
	.align		4
        /*0028*/ 	.byte	0x04, 0x1c
        /*002a*/ 	.short	(.L_91 - .L_90)


	//   ....[0]....
.L_90:
        /*002c*/ 	.word	0x00000e80


	//----- nvinfo : EIATTR_CRS_STACK_SIZE
	.align		4
.L_91:
        /*0030*/ 	.byte	0x04, 0x1e
        /*0032*/ 	.short	(.L_93 - .L_92)
.L_92:
        /*0034*/ 	.word	0x00000000


	//----- nvinfo : EIATTR_CBANK_PARAM_SIZE
	.align		4
.L_93:
        /*0038*/ 	.byte	0x03, 0x19
        /*003a*/ 	.short	0x0008


	//----- nvinfo : EIATTR_PARAM_CBANK
	.align		4
        /*003c*/ 	.byte	0x04, 0x0a
        /*003e*/ 	.short	(.L_95 - .L_94)
	.align		4
.L_94:
        /*0040*/ 	.word	index@(.nv.constant0._Z9init_randP17curandStateXORWOW)
        /*0044*/ 	.short	0x0380
        /*0046*/ 	.short	0x0008


	//----- nvinfo : EIATTR_SW_WAR
	.align		4
.L_95:
        /*0048*/ 	.byte	0x04, 0x36
        /*004a*/ 	.short	(.L_97 - .L_96)
.L_96:
        /*004c*/ 	.word	0x00000008
.L_97:


//--------------------- .nv.callgraph             --------------------------
	.section	.nv.callgraph,"",@"SHT_CUDA_CALLGRAPH"
	.align	4
	.sectionentsize	8
	.align		4
        /*0000*/ 	.word	0x00000000
	.align		4
        /*0004*/ 	.word	0xffffffff
	.align		4
        /*0008*/ 	.word	index@(_Z11print_sitesPd)
	.align		4
        /*000c*/ 	.word	index@(vprintf)
	.align		4
        /*0010*/ 	.word	0x00000000
	.align		4
        /*0014*/ 	.word	0xfffffffe
	.align		4
        /*0018*/ 	.word	0x00000000
	.align		4
        /*001c*/ 	.word	0xfffffffd
	.align		4
        /*0020*/ 	.word	0x00000000
	.align		4
        /*0024*/ 	.word	0xfffffffc


//--------------------- .nv.constant4             --------------------------
	.section	.nv.constant4,"a",@progbits
	.align	8
	.align		8
.nv.constant4:
        /*0000*/ 	.dword	precalc_xorwow_matrix
	.align		8
        /*0008*/ 	.dword	precalc_xorwow_offset_matrix
	.align		8
        /*0010*/ 	.dword	mrg32k3aM1
	.align		8
        /*0018*/ 	.dword	mrg32k3aM2
	.align		8
        /*0020*/ 	.dword	mrg32k3aM1SubSeq
	.align		8
        /*0028*/ 	.dword	mrg32k3aM2SubSeq
	.align		8
        /*0030*/ 	.dword	mrg32k3aM1Seq
	.align		8
        /*0038*/ 	.dword	mrg32k3aM2Seq
	.align		8
        /*0040*/ 	.dword	$str$1
	.align		8
        /*0048*/ 	.dword	vprintf


//--------------------- .nv.constant3             --------------------------
	.section	.nv.constant3,"a",@progbits
	.align	8
.nv.constant3:
	.type		__cr_lgamma_table,@object
	.size		__cr_lgamma_table,(.L_8 - __cr_lgamma_table)
__cr_lgamma_table:
        /*0000*/ 	.byte	0x00, 0x00, 0x00, 0x00, 0x00, 0x00, 0x00, 0x00, 0x00, 0x00, 0x00, 0x00, 0x00, 0x00, 0x00, 0x00
        /*0010*/ 	.byte	0xef, 0x39, 0xfa, 0xfe, 0x42, 0x2e, 0xe6, 0x3f, 0x02, 0x20, 0x2a, 0xfa, 0x0b, 0xab, 0xfc, 0x3f
        /*0020*/ 	.byte	0xf9, 0x2c, 0x92, 0x7c, 0xa7, 0x6c, 0x09, 0x40, 0xc9, 0x79, 0x44, 0x3c, 0x64, 0x26, 0x13, 0x40
        /*0030*/ 	.byte	0xca, 0x01, 0xcf, 0x3a, 0x27, 0x51, 0x1a, 0x40, 0x30, 0xcc, 0x2d, 0xf3, 0xe1, 0x0c, 0x21, 0x40
        /*0040*/ 	.byte	0x0d, 0xb7, 0xfc, 0x82, 0x8e, 0x35, 0x25, 0x40
.L_8:


//--------------------- .text._Z16initial_ensamblePdP17curandStateXORWOWS_ --------------------------
	.section	.text._Z16initial_ensamblePdP17curandStateXORWOWS_,"ax",@progbits
	.align	128
        .global         _Z16initial_ensamblePdP17curandStateXORWOWS_
        .type           _Z16initial_ensamblePdP17curandStateXORWOWS_,@function
        .size           _Z16initial_ensamblePdP17curandStateXORWOWS_,(.L_x_77 - _Z16initial_ensamblePdP17curandStateXORWOWS_)
        .other          _Z16initial_ensamblePdP17curandStateXORWOWS_,@"STO_CUDA_ENTRY STV_DEFAULT"
_Z16initial_ensamblePdP17curandStateXORWOWS_:
.text._Z16initial_ensamblePdP17curandStateXORWOWS_:
[----:B------:R-:W-:Y:S08]  /*0000*/  LDC R1, c[0x0][0x37c] ;  /* 0x0000df00ff017b82 */ /* 0x000ff00000000800 */
[----:B------:R-:W0:Y:S01]  /*0010*/  LDC.64 R2, c[0x0][0x390] ;  /* 0x0000e400ff027b82 */ /* 0x000e220000000a00 */
[----:B------:R-:W0:Y:S02]  /*0020*/  LDCU.64 UR6, c[0x0][0x358] ;  /* 0x00006b00ff0677ac */ /* 0x000e240008000a00 */
[----:B0-----:R-:W2:Y:S01]  /*0030*/  LDG.E.64 R4, desc[UR6][R2.64+0x20] ;  /* 0x0000200602047981 */ /* 0x001ea2000c1e1b00 */
[----:B------:R-:W0:Y:S01]  /*0040*/  S2R R0, SR_CTAID.X ;  /* 0x0000000000007919 */ /* 0x000e220000002500 */
[----:B------:R-:W1:Y:S01]  /*0050*/  S2R R9, SR_TID.X ;  /* 0x0000000000097919 */ /* 0x000e620000002100 */
[----:B--2---:R-:W2:Y:S02]  /*0060*/  F2I.F64.TRUNC R4, R4 ;  /* 0x0000000400047311 */ /* 0x004ea4000030d100 */
[----:B--2---:R-:W-:-:S13]  /*0070*/  ISETP.GE.AND P0, PT, R4, 0x1, PT ;  /* 0x000000010400780c */ /* 0x004fda0003f06270 */
[----:B01----:R-:W-:Y:S05]  /*0080*/  @!P0 EXIT ;  /* 0x000000000000894d */ /* 0x003fea0003800000 */
[----:B------:R-:W0:Y:S01]  /*0090*/  LDC.64 R6, c[0x0][0x388] ;  /* 0x0000e200ff067b82 */ /* 0x000e220000000a00 */
[----:B------:R-:W1:Y:S07]  /*00a0*/  LDCU UR4, c[0x0][0x360] ;  /* 0x00006c00ff0477ac */ /* 0x000e6e0008000800 */
[----:B------:R-:W2:Y:S01]  /*00b0*/  LDC.64 R4, c[0x0][0x380] ;  /* 0x0000e000ff047b82 */ /* 0x000ea20000000a00 */
[----:B-1----:R-:W-:Y:S01]  /*00c0*/  IMAD R0, R0, UR4, R9 ;  /* 0x0000000400007c24 */ /* 0x002fe2000f8e0209 */
[----:B------:R-:W-:-:S03]  /*00d0*/  UMOV UR4, URZ ;  /* 0x000000ff00047c82 */ /* 0x000fc60008000000 */
[----:B0-----:R-:W-:-:S07]  /*00e0*/  IMAD.WIDE R6, R0, 0x30, R6 ;  /* 0x0000003000067825 */ /* 0x001fce00078e0206 */
.L_x_0:
[----:B------:R-:W3:Y:S04]  /*00f0*/  LDG.E.64 R10, desc[UR6][R6.64] ;  /* 0x00000006060a7981 */ /* 0x000ee8000c1e1b00 */
[----:B------:R-:W4:Y:S04]  /*0100*/  LDG.E.64 R8, desc[UR6][R6.64+0x10] ;  /* 0x0000100606087981 */ /* 0x000f28000c1e1b00 */
[----:B------:R-:W5:Y:S01]  /*0110*/  LDG.E.64 R14, desc[UR6][R6.64+0x8] ;  /* 0x00000806060e7981 */ /* 0x000f62000c1e1b00 */
[----:B---3--:R-:W-:Y:S01]  /*0120*/  SHF.R.U32.HI R12, RZ, 0x2, R11 ;  /* 0x00000002ff0c7819 */ /* 0x008fe2000001160b */
[----:B------:R-:W-:-:S03]  /*0130*/  VIADD R16, R10, 0x587c5 ;  /* 0x000587c50a107836 */ /* 0x000fc60000000000 */
[----:B------:R-:W-:Y:S01]  /*0140*/  LOP3.LUT R12, R12, R11, RZ, 0x3c, !PT ;  /* 0x0000000b0c0c7212 */ /* 0x000fe200078e3cff */
[----:B----4-:R-:W-:Y:S01]  /*0150*/  IMAD.SHL.U32 R11, R9, 0x10, RZ ;  /* 0x00000010090b7824 */ /* 0x010fe200078e00ff */
[----:B------:R-:W-:Y:S01]  /*0160*/  MOV R21, R8 ;  /* 0x0000000800157202 */ /* 0x000fe20000000f00 */
[----:B------:R-:W-:Y:S01]  /*0170*/  IMAD.MOV.U32 R22, RZ, RZ, R9 ;  /* 0x000000ffff167224 */ /* 0x000fe200078e0009 */
[C---:B------:R-:W-:Y:S01]  /*0180*/  SHF.L.U32 R13, R12.reuse, 0x1, RZ ;  /* 0x000000010c0d7819 */ /* 0x040fe200000006ff */
[----:B-----5:R-:W-:Y:S01]  /*0190*/  IMAD.MOV.U32 R20, RZ, RZ, R15 ;  /* 0x000000ffff147224 */ /* 0x020fe200078e000f */
[----:B------:R-:W-:Y:S02]  /*01a0*/  MOV R17, R14 ;  /* 0x0000000e00117202 */ /* 0x000fe40000000f00 */
[----:B------:R-:W-:Y:S02]  /*01b0*/  LOP3.LUT R12, R12, R13, R11, 0x96, !PT ;  /* 0x0000000d0c0c7212 */ /* 0x000fe400078e960b */
[----:B------:R0:W-:Y:S02]  /*01c0*/  STG.E.64 desc[UR6][R6.64+0x8], R20 ;  /* 0x0000081406007986 */ /* 0x0001e4000c101b06 */
[----:B------:R-:W-:-:S02]  /*01d0*/  LOP3.LUT R23, R12, R9, RZ, 0x3c, !PT ;  /* 0x000000090c177212 */ /* 0x000fc400078e3cff */
[----:B------:R0:W-:Y:S04]  /*01e0*/  STG.E.64 desc[UR6][R6.64], R16 ;  /* 0x0000001006007986 */ /* 0x0001e8000c101b06 */
[----:B------:R0:W-:Y:S04]  /*01f0*/  STG.E.64 desc[UR6][R6.64+0x10], R22 ;  /* 0x0000101606007986 */ /* 0x0001e8000c101b06 */
[----:B------:R-:W3:Y:S01]  /*0200*/  LDG.E.64 R10, desc[UR6][R2.64+0x20] ;  /* 0x00002006020a7981 */ /* 0x000ee2000c1e1b00 */
[----:B------:R-:W-:Y:S01]  /*0210*/  IADD3 R8, PT, PT, R23, R16, RZ ;  /* 0x0000001017087210 */ /* 0x000fe20007ffe0ff */
[----:B------:R-:W-:-:S02]  /*0220*/  IMAD.MOV.U32 R9, RZ, RZ, 0x2f800000 ;  /* 0x2f800000ff097424 */ /* 0x000fc400078e00ff */
[----:B------:R-:W-:Y:S02]  /*0230*/  HFMA2 R12, -RZ, RZ, 0, 0 ;  /* 0x00000000ff0c7431 */ /* 0x000fe400000001ff */
[----:B------:R-:W-:Y:S01]  /*0240*/  IMAD.MOV.U32 R13, RZ, RZ, 0x40690000 ;  /* 0x40690000ff0d7424 */ /* 0x000fe200078e00ff */
[----:B------:R-:W-:-:S05]  /*0250*/  I2FP.F32.U32 R8, R8 ;  /* 0x0000000800087245 */ /* 0x000fca0000201000 */
[----:B------:R-:W-:-:S04]  /*0260*/  FFMA R18, R8, R9, 1.1641532182693481445e-10 ;  /* 0x2f00000008127423 */ /* 0x000fc80000000009 */
[----:B------:R-:W1:Y:S02]  /*0270*/  F2F.F64.F32 R8, R18 ;  /* 0x0000001200087310 */ /* 0x000e640000201800 */
[----:B-1----:R-:W-:-:S06]  /*0280*/  DFMA R8, R8, R12, -100 ;  /* 0xc05900000808742b */ /* 0x002fcc000000000c */
[----:B---3--:R-:W1:Y:S02]  /*0290*/  F2I.F64.TRUNC R11, R10 ;  /* 0x0000000a000b7311 */ /* 0x008e64000030d100 */
[----:B-1----:R-:W-:-:S04]  /*02a0*/  IMAD R15, R0, R11, UR4 ;  /* 0x00000004000f7e24 */ /* 0x002fc8000f8e020b */
[----:B--2---:R-:W-:-:S05]  /*02b0*/  IMAD.WIDE R12, R15, 0x8, R4 ;  /* 0x000000080f0c7825 */ /* 0x004fca00078e0204 */
[----:B------:R0:W-:Y:S04]  /*02c0*/  STG.E.64 desc[UR6][R12.64], R8 ;  /* 0x000000080c007986 */ /* 0x0001e8000c101b06 */
[----:B------:R-:W2:Y:S01]  /*02d0*/  LDG.E.64 R14, desc[UR6][R2.64+0x20] ;  /* 0x00002006020e7981 */ /* 0x000ea2000c1e1b00 */
[----:B------:R-:W-:Y:S01]  /*02e0*/  UIADD3 UR4, UPT, UPT, UR4, 0x1, URZ ;  /* 0x0000000104047890 */ /* 0x000fe2000fffe0ff */
[----:B--2---:R-:W1:Y:S05]  /*02f0*/  F2I.F64.TRUNC R14, R14 ;  /* 0x0000000e000e7311 */ /* 0x004e6a000030d100 */
[----:B-1----:R-:W-:-:S13]  /*0300*/  ISETP.LE.AND P0, PT, R14, UR4, PT ;  /* 0x000000040e007c0c */ /* 0x002fda000bf03270 */
[----:B0-----:R-:W-:Y:S05]  /*0310*/  @!P0 BRA `(.L_x_0) ;  /* 0xfffffffc00748947 */ /* 0x001fea000383ffff */
[----:B------:R-:W-:Y:S05]  /*0320*/  EXIT ;  /* 0x000000000000794d */ /* 0x000fea0003800000 */
.L_x_1:
[----:B------:R-:W-:-:S00]  /*0330*/  BRA `(.L_x_1) ;  /* 0xfffffffc00fc7947 */ /* 0x000fc0000383ffff */
[----:B------:R-:W-:-:S00]  /*0340*/  NOP ;  /* 0x0000000000007918 */ /* 0x000fc00000000000 */
        /* <DEDUP_REMOVED lines=11> */
.L_x_77:


//--------------------- .text._Z11print_sitesPd   --------------------------
	.section	.text._Z11print_sitesPd,"ax",@progbits
	.align	128
        .global         _Z11print_sitesPd
        .type           _Z11print_sitesPd,@function
        .size           _Z11print_sitesPd,(.L_x_78 - _Z11print_sitesPd)
        .other          _Z11print_sitesPd,@"STO_CUDA_ENTRY STV_DEFAULT"
_Z11print_sitesPd:
.text._Z11print_sitesPd:
[----:B------:R-:W0:Y:S01]  /*0000*/  LDC R1, c[0x0][0x37c] ;  /* 0x0000df00ff017b82 */ /* 0x000e220000000800 */
[----:B------:R-:W1:Y:S07]  /*0010*/  S2R R0, SR_CTAID.X ;  /* 0x0000000000007919 */ /* 0x000e6e0000002500 */
[----:B------:R-:W2:Y:S01]  /*0020*/  LDC.64 R2, c[0x0][0x380] ;  /* 0x0000e000ff027b82 */ /* 0x000ea20000000a00 */
[----:B------:R-:W3:Y:S01]  /*0030*/  LDCU UR6, c[0x0][0x2fc] ;  /* 0x00005f80ff0677ac */ /* 0x000ee20008000800 */
[----:B0-----:R-:W-:Y:S01]  /*0040*/  VIADD R1, R1, 0xfffffff0 ;  /* 0xfffffff001017836 */ /* 0x001fe20000000000 */
[----:B------:R-:W1:Y:S01]  /*0050*/  S2R R5, SR_TID.X ;  /* 0x0000000000057919 */ /* 0x000e620000002100 */
[----:B------:R-:W1:Y:S01]  /*0060*/  LDCU UR7, c[0x0][0x360] ;  /* 0x00006c00ff0777ac */ /* 0x000e620008000800 */
[----:B------:R-:W0:Y:S01]  /*0070*/  LDCU.64 UR4, c[0x0][0x358] ;  /* 0x00006b00ff0477ac */ /* 0x000e220008000a00 */
[----:B------:R-:W-:Y:S01]  /*0080*/  MOV R8, 0x48 ;  /* 0x0000004800087802 */ /* 0x000fe20000000f00 */
[----:B------:R-:W4:Y:S01]  /*0090*/  LDCU.64 UR8, c[0x4][0x40] ;  /* 0x01000800ff0877ac */ /* 0x000f220008000a00 */
[----:B-1----:R-:W-:-:S04]  /*00a0*/  IMAD R0, R0, UR7, R5 ;  /* 0x0000000700007c24 */ /* 0x002fc8000f8e0205 */
[----:B--2---:R-:W-:-:S06]  /*00b0*/  IMAD.WIDE R2, R0, 0x8, R2 ;  /* 0x0000000800027825 */ /* 0x004fcc00078e0202 */
[----:B0-----:R-:W2:Y:S01]  /*00c0*/  LDG.E.64 R2, desc[UR4][R2.64] ;  /* 0x0000000402027981 */ /* 0x001ea2000c1e1b00 */
[----:B------:R-:W0:Y:S01]  /*00d0*/  LDCU UR4, c[0x0][0x2f8] ;  /* 0x00005f00ff0477ac */ /* 0x000e220008000800 */
[----:B------:R-:W1:Y:S01]  /*00e0*/  LDC.64 R8, c[0x4][R8] ;  /* 0x0100000008087b82 */ /* 0x000e620000000a00 */
[----:B----4-:R-:W-:Y:S01]  /*00f0*/  IMAD.U32 R4, RZ, RZ, UR8 ;  /* 0x00000008ff047e24 */ /* 0x010fe2000f8e00ff */
[----:B------:R4:W-:Y:S01]  /*0100*/  STL [R1], R0 ;  /* 0x0000000001007387 */ /* 0x0009e20000100800 */
[----:B------:R-:W-:Y:S02]  /*0110*/  MOV R5, UR9 ;  /* 0x0000000900057c02 */ /* 0x000fe40008000f00 */
[----:B0-----:R-:W-:-:S04]  /*0120*/  IADD3 R6, P0, PT, R1, UR4, RZ ;  /* 0x0000000401067c10 */ /* 0x001fc8000ff1e0ff */
[----:B---3--:R-:W-:Y:S01]  /*0130*/  IADD3.X R7, PT, PT, RZ, UR6, RZ, P0, !PT ;  /* 0x00000006ff077c10 */ /* 0x008fe200087fe4ff */
[----:B-12---:R4:W-:Y:S08]  /*0140*/  STL.64 [R1+0x8], R2 ;  /* 0x0000080201007387 */ /* 0x0069f00000100a00 */
[----:B------:R-:W-:-:S07]  /*0150*/  LEPC R20, `(.L_x_2) ;  /* 0x000000001014794e */ /* 0x000fce0000000000 */
[----:B----4-:R-:W-:Y:S05]  /*0160*/  CALL.ABS.NOINC R8 ;  /* 0x0000000008007343 */ /* 0x010fea0003c00000 */
.L_x_2:
[----:B------:R-:W-:Y:S05]  /*0170*/  EXIT ;  /* 0x000000000000794d */ /* 0x000fea0003800000 */
.L_x_3:
        /* <DEDUP_REMOVED lines=16> */
.L_x_78:


//--------------------- .text._Z8SimulatePdiP17curandStateXORWOWS_ --------------------------
	.section	.text._Z8SimulatePdiP17curandStateXORWOWS_,"ax",@progbits
	.align	128
        .global         _Z8SimulatePdiP17curandStateXORWOWS_
        .type           _Z8SimulatePdiP17curandStateXORWOWS_,@function
        .size           _Z8SimulatePdiP17curandStateXORWOWS_,(.L_x_76 - _Z8SimulatePdiP17curandStateXORWOWS_)
        .other          _Z8SimulatePdiP17curandStateXORWOWS_,@"STO_CUDA_ENTRY STV_DEFAULT"
_Z8SimulatePdiP17curandStateXORWOWS_:
.text._Z8SimulatePdiP17curandStateXORWOWS_:
[----:B------:R-:W-:Y:S08]  /*0000*/  LDC R1, c[0x0][0x37c] ;  /* 0x0000df00ff017b82 */ /* 0x000ff00000000800 */
[----:B------:R-:W0:Y:S02]  /*0010*/  LDC R0, c[0x0][0x388] ;  /* 0x0000e200ff007b82 */ /* 0x000e240000000800 */
[----:B0-----:R-:W-:-:S13]  /*0020*/  ISETP.GE.AND P0, PT, R0, 0x1, PT ;  /* 0x000000010000780c */ /* 0x001fda0003f06270 */
[----:B------:R-:W-:Y:S05]  /*0030*/  @!P0 EXIT ;  /* 0x000000000000894d */ /* 0x000fea0003800000 */
[----:B------:R-:W0:Y:S01]  /*0040*/  LDC.64 R2, c[0x0][0x398] ;  /* 0x0000e600ff027b82 */ /* 0x000e220000000a00 */
[----:B------:R-:W0:Y:S01]  /*0050*/  LDCU.64 UR8, c[0x0][0x358] ;  /* 0x00006b00ff0877ac */ /* 0x000e220008000a00 */
[----:B------:R-:W1:Y:S01]  /*0060*/  S2R R5, SR_CTAID.X ;  /* 0x0000000000057919 */ /* 0x000e620000002500 */
[----:B------:R-:W1:Y:S05]  /*0070*/  S2R R4, SR_TID.X ;  /* 0x0000000000047919 */ /* 0x000e6a0000002100 */
[----:B------:R-:W2:Y:S01]  /*0080*/  LDC.64 R22, c[0x0][0x390] ;  /* 0x0000e400ff167b82 */ /* 0x000ea20000000a00 */
[----:B0-----:R-:W3:Y:S01]  /*0090*/  LDG.E.64 R2, desc[UR8][R2.64+0x18] ;  /* 0x0000180802027981 */ /* 0x001ee2000c1e1b00 */
[----:B------:R-:W1:Y:S02]  /*00a0*/  LDCU UR4, c[0x0][0x360] ;  /* 0x00006c00ff0477ac */ /* 0x000e640008000800 */
[----:B-1----:R-:W-:Y:S01]  /*00b0*/  IMAD R5, R5, UR4, R4 ;  /* 0x0000000405057c24 */ /* 0x002fe2000f8e0204 */
[----:B------:R-:W-:-:S03]  /*00c0*/  UMOV UR4, URZ ;  /* 0x000000ff00047c82 */ /* 0x000fc60008000000 */
[----:B--2---:R-:W-:Y:S01]  /*00d0*/  IMAD.WIDE R22, R5, 0x30, R22 ;  /* 0x0000003005167825 */ /* 0x004fe200078e0216 */
[----:B---3--:R0:W1:Y:S06]  /*00e0*/  F2I.F64.TRUNC R0, R2 ;  /* 0x0000000200007311 */ /* 0x00806c000030d100 */
.L_x_54:
[----:B------:R-:W2:Y:S01]  /*00f0*/  LDCU UR5, c[0x0][0x388] ;  /* 0x00007100ff0577ac */ /* 0x000ea20008000800 */
[----:B-1----:R-:W-:Y:S01]  /*0100*/  ISETP.GE.AND P0, PT, R0, 0x1, PT ;  /* 0x000000010000780c */ /* 0x002fe20003f06270 */
[----:B------:R-:W-:-:S04]  /*0110*/  UIADD3 UR4, UPT, UPT, UR4, 0x1, URZ ;  /* 0x0000000104047890 */ /* 0x000fc8000fffe0ff */
[----:B--2---:R-:W-:-:S08]  /*0120*/  UISETP.NE.AND UP0, UPT, UR4, UR5, UPT ;  /* 0x000000050400728c */ /* 0x004fd0000bf05270 */
[----:B0-----:R-:W-:Y:S05]  /*0130*/  @!P0 BRA `(.L_x_4) ;  /* 0x0000002000588947 */ /* 0x001fea0003800000 */
[----:B0-----:R-:W0:Y:S02]  /*0140*/  LDC.64 R2, c[0x0][0x398] ;  /* 0x0000e600ff027b82 */ /* 0x001e240000000a00 */
[----:B0-----:R-:W2:Y:S01]  /*0150*/  LDG.E.64 R2, desc[UR8][R2.64+0x20] ;  /* 0x0000200802027981 */ /* 0x001ea2000c1e1b00 */
[----:B------:R-:W-:Y:S01]  /*0160*/  UMOV UR5, URZ ;  /* 0x000000ff00057c82 */ /* 0x000fe20008000000 */
[----:B--2---:R-:W-:-:S14]  /*0170*/  DSETP.GT.AND P0, PT, R2, RZ, PT ;  /* 0x000000ff0200722a */ /* 0x004fdc0003f04000 */
.L_x_53:
[----:B0-----:R-:W-:Y:S05]  /*0180*/  @!P0 BRA `(.L_x_5) ;  /* 0x0000002000388947 */ /* 0x001fea0003800000 */
[----:B------:R-:W0:Y:S01]  /*0190*/  LDCU UR6, c[0x0][0x360] ;  /* 0x00006c00ff0677ac */ /* 0x000e220008000800 */
[----:B------:R-:W1:Y:S01]  /*01a0*/  S2R R9, SR_TID.X ;  /* 0x0000000000097919 */ /* 0x000e620000002100 */
[----:B------:R-:W2:Y:S01]  /*01b0*/  LDC.64 R18, c[0x0][0x380] ;  /* 0x0000e000ff127b82 */ /* 0x000ea20000000a00 */
[----:B0-----:R-:W-:-:S04]  /*01c0*/  IMAD R5, R0, UR6, RZ ;  /* 0x0000000600057c24 */ /* 0x001fc8000f8e02ff */
[----:B------:R-:W0:Y:S01]  /*01d0*/  I2F.U32.RP R6, R5 ;  /* 0x0000000500067306 */ /* 0x000e220000209000 */
[----:B------:R-:W-:Y:S02]  /*01e0*/  IMAD.MOV R7, RZ, RZ, -R5 ;  /* 0x000000ffff077224 */ /* 0x000fe400078e0a05 */
[----:B-1----:R-:W-:-:S05]  /*01f0*/  IMAD R4, R0, R9, UR5 ;  /* 0x0000000500047e24 */ /* 0x002fca000f8e0209 */
[----:B0-----:R-:W0:Y:S01]  /*0200*/  MUFU.RCP R6, R6 ;  /* 0x0000000600067308 */ /* 0x001e220000001000 */
[C---:B------:R-:W-:Y:S02]  /*0210*/  VIADD R8, R4.reuse, 0x1 ;  /* 0x0000000104087836 */ /* 0x040fe40000000000 */
[----:B------:R-:W-:Y:S02]  /*0220*/  VIADD R4, R4, 0xffffffff ;  /* 0xffffffff04047836 */ /* 0x000fe40000000000 */
[----:B0-----:R-:W-:-:S04]  /*0230*/  VIADD R2, R6, 0xffffffe ;  /* 0x0ffffffe06027836 */ /* 0x001fc80000000000 */
[----:B------:R0:W1:Y:S02]  /*0240*/  F2I.FTZ.U32.TRUNC.NTZ R3, R2 ;  /* 0x0000000200037305 */ /* 0x000064000021f000 */
[----:B0-----:R-:W-:Y:S02]  /*0250*/  IMAD.MOV.U32 R2, RZ, RZ, RZ ;  /* 0x000000ffff027224 */ /* 0x001fe400078e00ff */
[----:B-1----:R-:W-:-:S04]  /*0260*/  IMAD R7, R7, R3, RZ ;  /* 0x0000000307077224 */ /* 0x002fc800078e02ff */
[----:B------:R-:W-:Y:S01]  /*0270*/  IMAD.HI.U32 R3, R3, R7, R2 ;  /* 0x0000000703037227 */ /* 0x000fe200078e0002 */
[----:B------:R-:W-:-:S05]  /*0280*/  LOP3.LUT R7, RZ, R5, RZ, 0x33, !PT ;  /* 0x00000005ff077212 */ /* 0x000fca00078e33ff */
[----:B------:R-:W-:-:S04]  /*0290*/  IMAD.HI.U32 R6, R3, R8, RZ ;  /* 0x0000000803067227 */ /* 0x000fc800078e00ff */
[----:B------:R-:W-:Y:S02]  /*02a0*/  IMAD.MOV R6, RZ, RZ, -R6 ;  /* 0x000000ffff067224 */ /* 0x000fe400078e0a06 */
[----:B------:R-:W-:-:S04]  /*02b0*/  IMAD.HI.U32 R3, R3, R4, RZ ;  /* 0x0000000403037227 */ /* 0x000fc800078e00ff */
[C---:B------:R-:W-:Y:S02]  /*02c0*/  IMAD R8, R5.reuse, R6, R8 ;  /* 0x0000000605087224 */ /* 0x040fe400078e0208 */
[----:B------:R-:W-:Y:S01]  /*02d0*/  IMAD.MOV R3, RZ, RZ, -R3 ;  /* 0x000000ffff037224 */ /* 0x000fe200078e0a03 */
[----:B------:R-:W0:Y:S02]  /*02e0*/  S2R R6, SR_CTAID.X ;  /* 0x0000000000067919 */ /* 0x000e240000002500 */
[----:B------:R-:W-:Y:S01]  /*02f0*/  ISETP.GE.U32.AND P1, PT, R8, R5, PT ;  /* 0x000000050800720c */ /* 0x000fe20003f26070 */
[----:B------:R-:W-:-:S05]  /*0300*/  IMAD R2, R5, R3, R4 ;  /* 0x0000000305027224 */ /* 0x000fca00078e0204 */
[----:B------:R-:W-:-:S07]  /*0310*/  ISETP.GE.U32.AND P0, PT, R2, R5, PT ;  /* 0x000000050200720c */ /* 0x000fce0003f06070 */
[----:B------:R-:W-:Y:S01]  /*0320*/  @P1 IMAD.IADD R8, R8, 0x1, -R5 ;  /* 0x0000000108081824 */ /* 0x000fe200078e0a05 */
[----:B------:R-:W-:-:S04]  /*0330*/  ISETP.NE.U32.AND P1, PT, R5, RZ, PT ;  /* 0x000000ff0500720c */ /* 0x000fc80003f25070 */
[----:B------:R-:W-:Y:S01]  /*0340*/  ISETP.GE.U32.AND P2, PT, R8, R5, PT ;  /* 0x000000050800720c */ /* 0x000fe20003f46070 */
[----:B------:R-:W-:-:S05]  /*0350*/  @P0 IMAD.IADD R2, R2, 0x1, -R5 ;  /* 0x0000000102020824 */ /* 0x000fca00078e0a05 */
[----:B------:R-:W-:Y:S01]  /*0360*/  ISETP.GE.U32.AND P0, PT, R2, R5, PT ;  /* 0x000000050200720c */ /* 0x000fe20003f06070 */
[----:B0-----:R-:W-:Y:S01]  /*0370*/  IMAD R3, R6, UR6, R9 ;  /* 0x0000000606037c24 */ /* 0x001fe2000f8e0209 */
[----:B------:R-:W-:-:S05]  /*0380*/  UMOV UR6, URZ ;  /* 0x000000ff00067c82 */ /* 0x000fca0008000000 */
[----:B------:R-:W-:Y:S02]  /*0390*/  @P2 IMAD.IADD R8, R8, 0x1, -R5 ;  /* 0x0000000108082824 */ /* 0x000fe400078e0a05 */
[----:B------:R-:W-:-:S03]  /*03a0*/  IMAD R3, R0, R3, UR5 ;  /* 0x0000000500037e24 */ /* 0x000fc6000f8e0203 */
[----:B------:R-:W-:Y:S01]  /*03b0*/  SEL R8, R7, R8, !P1 ;  /* 0x0000000807087207 */ /* 0x000fe20004800000 */
[----:B------:R-:W-:Y:S02]  /*03c0*/  @P0 IMAD.IADD R2, R2, 0x1, -R5 ;  /* 0x0000000102020824 */ /* 0x000fe400078e0a05 */
[----:B--2---:R-:W-:-:S03]  /*03d0*/  IMAD.WIDE R20, R3, 0x8, R18 ;  /* 0x0000000803147825 */ /* 0x004fc600078e0212 */
[----:B------:R-:W-:Y:S01]  /*03e0*/  SEL R2, R7, R2, !P1 ;  /* 0x0000000207027207 */ /* 0x000fe20004800000 */
[----:B------:R-:W-:-:S04]  /*03f0*/  IMAD R5, R5, R6, R8 ;  /* 0x0000000605057224 */ /* 0x000fc800078e0208 */
[----:B------:R-:W-:-:S07]  /*0400*/  IMAD.WIDE R18, R5, 0x8, R18 ;  /* 0x0000000805127825 */ /* 0x000fce00078e0212 */
.L_x_52:
[----:B0-----:R-:W0:Y:S02]  /*0410*/  LDC.64 R6, c[0x0][0x398] ;  /* 0x0000e600ff067b82 */ /* 0x001e240000000a00 */
[----:B0-----:R-:W2:Y:S01]  /*0420*/  LDG.E.64 R6, desc[UR8][R6.64+0x40] ;  /* 0x0000400806067981 */ /* 0x001ea2000c1e1b00 */
[----:B------:R-:W-:Y:S02]  /*0430*/  IMAD.MOV.U32 R10, RZ, RZ, 0x0 ;  /* 0x00000000ff0a7424 */ /* 0x000fe400078e00ff */
[----:B------:R-:W-:Y:S01]  /*0440*/  IMAD.MOV.U32 R11, RZ, RZ, 0x3fd80000 ;  /* 0x3fd80000ff0b7424 */ /* 0x000fe200078e00ff */
[----:B--2---:R-:W0:Y:S01]  /*0450*/  MUFU.RSQ64H R9, R7 ;  /* 0x0000000700097308 */ /* 0x004e220000001c00 */
[----:B------:R-:W-:-:S05]  /*0460*/  VIADD R8, R7, 0xfcb00000 ;  /* 0xfcb0000007087836 */ /* 0x000fca0000000000 */
[----:B------:R-:W-:Y:S01]  /*0470*/  ISETP.GE.U32.AND P0, PT, R8, 0x7ca00000, PT ;  /* 0x7ca000000800780c */ /* 0x000fe20003f06070 */
[----:B0-----:R-:W-:-:S08]  /*0480*/  DMUL R4, R8, R8 ;  /* 0x0000000808047228 */ /* 0x001fd00000000000 */
[----:B------:R-:W-:-:S08]  /*0490*/  DFMA R4, R6, -R4, 1 ;  /* 0x3ff000000604742b */ /* 0x000fd00000000804 */
[----:B------:R-:W-:Y:S02]  /*04a0*/  DFMA R10, R4, R10, 0.5 ;  /* 0x3fe00000040a742b */ /* 0x000fe4000000000a */
[----:B------:R-:W-:-:S08]  /*04b0*/  DMUL R4, R8, R4 ;  /* 0x0000000408047228 */ /* 0x000fd00000000000 */
[----:B------:R-:W-:-:S08]  /*04c0*/  DFMA R10, R10, R4, R8 ;  /* 0x000000040a0a722b */ /* 0x000fd00000000008 */
[----:B------:R-:W-:Y:S02]  /*04d0*/  DMUL R12, R6, R10 ;  /* 0x0000000a060c7228 */ /* 0x000fe40000000000 */
[----:B------:R-:W-:Y:S01]  /*04e0*/  IADD3 R17, PT, PT, R11, -0x100000, RZ ;  /* 0xfff000000b117810 */ /* 0x000fe20007ffe0ff */
[----:B------:R-:W-:-:S05]  /*04f0*/  IMAD.MOV.U32 R16, RZ, RZ, R10 ;  /* 0x000000ffff107224 */ /* 0x000fca00078e000a */
[----:B------:R-:W-:-:S08]  /*0500*/  DFMA R14, R12, -R12, R6 ;  /* 0x8000000c0c0e722b */ /* 0x000fd00000000006 */
[----:B------:R-:W-:Y:S01]  /*0510*/  DFMA R24, R14, R16, R12 ;  /* 0x000000100e18722b */ /* 0x000fe2000000000c */
[----:B------:R-:W-:Y:S10]  /*0520*/  @!P0 BRA `(.L_x_6) ;  /* 0x0000000000088947 */ /* 0x000ff40003800000 */
[----:B------:R-:W-:-:S07]  /*0530*/  MOV R4, 0x550 ;  /* 0x0000055000047802 */ /* 0x000fce0000000f00 */
[----:B------:R-:W-:Y:S05]  /*0540*/  CALL.REL.NOINC `($__internal_1_$__cuda_sm20_dsqrt_rn_f64_mediumpath_v1) ;  /* 0x0000002000d07944 */ /* 0x000fea0003c00000 */
.L_x_6:
[----:B------:R-:W2:Y:S04]  /*0550*/  LDG.E.64 R16, desc[UR8][R22.64] ;  /* 0x0000000816107981 */ /* 0x000ea8000c1e1b00 */
[----:B------:R-:W3:Y:S04]  /*0560*/  LDG.E.64 R14, desc[UR8][R22.64+0x10] ;  /* 0x00001008160e7981 */ /* 0x000ee8000c1e1b00 */
[----:B------:R-:W4:Y:S04]  /*0570*/  LDG.E.64 R12, desc[UR8][R22.64+0x8] ;  /* 0x00000808160c7981 */ /* 0x000f28000c1e1b00 */
[----:B------:R-:W5:Y:S01]  /*0580*/  LDG.E.64 R6, desc[UR8][R20.64] ;  /* 0x0000000814067981 */ /* 0x000f62000c1e1b00 */
[----:B------:R-:W0:Y:S01]  /*0590*/  LDC.64 R28, c[0x0][0x398] ;  /* 0x0000e600ff1c7b82 */ /* 0x000e220000000a00 */
[----:B--2---:R-:W-:Y:S01]  /*05a0*/  SHF.R.U32.HI R4, RZ, 0x2, R17 ;  /* 0x00000002ff047819 */ /* 0x004fe20000011611 */
[----:B------:R-:W-:-:S03]  /*05b0*/  VIADD R26, R16, 0x587c5 ;  /* 0x000587c5101a7836 */ /* 0x000fc60000000000 */
[----:B------:R-:W-:Y:S01]  /*05c0*/  LOP3.LUT R4, R4, R17, RZ, 0x3c, !PT ;  /* 0x0000001104047212 */ /* 0x000fe200078e3cff */
[----:B---3--:R-:W-:Y:S02]  /*05d0*/  IMAD.SHL.U32 R3, R15, 0x10, RZ ;  /* 0x000000100f037824 */ /* 0x008fe400078e00ff */
[----:B------:R-:W-:Y:S02]  /*05e0*/  IMAD.MOV.U32 R31, RZ, RZ, R14 ;  /* 0x000000ffff1f7224 */ /* 0x000fe400078e000e */
[C---:B------:R-:W-:Y:S02]  /*05f0*/  IMAD.SHL.U32 R5, R4.reuse, 0x2, RZ ;  /* 0x0000000204057824 */ /* 0x040fe400078e00ff */
[----:B----4-:R-:W-:Y:S02]  /*0600*/  IMAD.MOV.U32 R30, RZ, RZ, R13 ;  /* 0x000000ffff1e7224 */ /* 0x010fe400078e000d */
[----:B------:R-:W-:Y:S01]  /*0610*/  IMAD.MOV.U32 R27, RZ, RZ, R12 ;  /* 0x000000ffff1b7224 */ /* 0x000fe200078e000c */
[----:B------:R-:W-:Y:S01]  /*0620*/  LOP3.LUT R8, R4, R5, R3, 0x96, !PT ;  /* 0x0000000504087212 */ /* 0x000fe200078e9603 */
[----:B------:R-:W-:Y:S01]  /*0630*/  IMAD.MOV.U32 R4, RZ, RZ, R15 ;  /* 0x000000ffff047224 */ /* 0x000fe200078e000f */
[----:B------:R-:W-:Y:S02]  /*0640*/  STG.E.64 desc[UR8][R22.64+0x8], R30 ;  /* 0x0000081e16007986 */ /* 0x000fe4000c101b08 */
[----:B------:R-:W-:-:S02]  /*0650*/  LOP3.LUT R5, R8, R15, RZ, 0x3c, !PT ;  /* 0x0000000f08057212 */ /* 0x000fc400078e3cff */
[----:B------:R1:W-:Y:S04]  /*0660*/  STG.E.64 desc[UR8][R22.64], R26 ;  /* 0x0000001a16007986 */ /* 0x0003e8000c101b08 */
[----:B------:R2:W-:Y:S04]  /*0670*/  STG.E.64 desc[UR8][R22.64+0x10], R4 ;  /* 0x0000100416007986 */ /* 0x0005e8000c101b08 */
[----:B------:R-:W1:Y:S04]  /*0680*/  LDG.E.64 R10, desc[UR8][R18.64] ;  /* 0x00000008120a7981 */ /* 0x000e68000c1e1b00 */
[----:B0-----:R-:W3:Y:S01]  /*0690*/  LDG.E.64 R28, desc[UR8][R28.64+0x48] ;  /* 0x000048081c1c7981 */ /* 0x001ee2000c1e1b00 */
[----:B------:R-:W-:Y:S01]  /*06a0*/  IMAD.IADD R3, R5, 0x1, R26 ;  /* 0x0000000105037824 */ /* 0x000fe200078e021a */
[----:B------:R-:W-:Y:S01]  /*06b0*/  DADD R24, R24, R24 ;  /* 0x0000000018187229 */ /* 0x000fe20000000018 */
[----:B------:R-:W-:Y:S01]  /*06c0*/  IMAD.MOV.U32 R8, RZ, RZ, 0x2f800000 ;  /* 0x2f800000ff087424 */ /* 0x000fe200078e00ff */
[----:B------:R-:W-:Y:S01]  /*06d0*/  BSSY.RECONVERGENT B0, `(.L_x_7) ;  /* 0x0000010000007945 */ /* 0x000fe20003800200 */
[----:B------:R-:W-:Y:S01]  /*06e0*/  IMAD.MOV.U32 R56, RZ, RZ, RZ ;  /* 0x000000ffff387224 */ /* 0x000fe200078e00ff */
[----:B------:R-:W-:Y:S01]  /*06f0*/  I2FP.F32.U32 R3, R3 ;  /* 0x0000000300037245 */ /* 0x000fe20000201000 */
[----:B------:R-:W-:Y:S01]  /*0700*/  IMAD.MOV.U32 R17, RZ, RZ, 0x40000000 ;  /* 0x40000000ff117424 */ /* 0x000fe200078e00ff */
[----:B------:R-:W-:-:S03]  /*0710*/  MOV R58, 0x7d0 ;  /* 0x000007d0003a7802 */ /* 0x000fc60000000f00 */
[----:B------:R-:W-:Y:S01]  /*0720*/  FFMA R3, R3, R8, 1.1641532182693481445e-10 ;  /* 0x2f00000003037423 */ /* 0x000fe20000000008 */
[C-C-:B-----5:R-:W-:Y:S02]  /*0730*/  DADD R8, -R24.reuse, R6.reuse ;  /* 0x0000000018087229 */ /* 0x160fe40000000106 */
[----:B------:R-:W-:Y:S01]  /*0740*/  DADD R6, R24, R6 ;  /* 0x0000000018067229 */ /* 0x000fe20000000006 */
[----:B------:R-:W0:Y:S07]  /*0750*/  F2F.F64.F32 R24, R3 ;  /* 0x0000000300187310 */ /* 0x000e2e0000201800 */
[----:B------:R-:W-:-:S08]  /*0760*/  DADD R6, -R8, R6 ;  /* 0x0000000008067229 */ /* 0x000fd00000000106 */
[----:B0-----:R-:W-:-:S08]  /*0770*/  DFMA R8, R24, R6, R8 ;  /* 0x000000061808722b */ /* 0x001fd00000000008 */
[----:B-1----:R-:W-:Y:S02]  /*0780*/  DADD R26, -R8, R10 ;  /* 0x00000000081a7229 */ /* 0x002fe4000000010a */
[----:B---3--:R-:W-:-:S06]  /*0790*/  DMUL R6, R28, 0.5 ;  /* 0x3fe000001c067828 */ /* 0x008fcc0000000000 */
[----:B------:R-:W-:-:S10]  /*07a0*/  DADD R46, -RZ, |R26| ;  /* 0x00000000ff2e7229 */ /* 0x000fd4000000051a */
[----:B--2---:R-:W-:-:S07]  /*07b0*/  IMAD.MOV.U32 R57, RZ, RZ, R47 ;  /* 0x000000ffff397224 */ /* 0x004fce00078e002f */
[----:B------:R-:W-:Y:S05]  /*07c0*/  CALL.REL.NOINC `($_Z8SimulatePdiP17curandStateXORWOWS_$__internal_accurate_pow) ;  /* 0x0000002000d07944 */ /* 0x000fea0003c00000 */
[----:B------:R-:W-:Y:S05]  /*07d0*/  BSYNC.RECONVERGENT B0 ;  /* 0x0000000000007941 */ /* 0x000fea0003800200 */
.L_x_7:
[C---:B------:R-:W-:Y:S01]  /*07e0*/  DADD R24, R26.reuse, 2 ;  /* 0x400000001a187429 */ /* 0x040fe20000000000 */
[----:B------:R-:W-:Y:S01]  /*07f0*/  BSSY.RECONVERGENT B0, `(.L_x_8) ;  /* 0x000000d000007945 */ /* 0x000fe20003800200 */
[----:B------:R-:W-:-:S06]  /*0800*/  DSETP.NEU.AND P0, PT, R26, RZ, PT ;  /* 0x000000ff1a00722a */ /* 0x000fcc0003f0d000 */
[----:B------:R-:W-:Y:S02]  /*0810*/  FSEL R44, R44, RZ, P0 ;  /* 0x000000ff2c2c7208 */ /* 0x000fe40000000000 */
[----:B------:R-:W-:Y:S02]  /*0820*/  LOP3.LUT R24, R25, 0x7ff00000, RZ, 0xc0, !PT ;  /* 0x7ff0000019187812 */ /* 0x000fe400078ec0ff */
[----:B------:R-:W-:Y:S02]  /*0830*/  FSEL R45, R17, RZ, P0 ;  /* 0x000000ff112d7208 */ /* 0x000fe40000000000 */
[----:B------:R-:W-:-:S13]  /*0840*/  ISETP.NE.AND P1, PT, R24, 0x7ff00000, PT ;  /* 0x7ff000001800780c */ /* 0x000fda0003f25270 */
[----:B------:R-:W-:Y:S05]  /*0850*/  @P1 BRA `(.L_x_9) ;  /* 0x0000000000181947 */ /* 0x000fea0003800000 */
[----:B------:R-:W-:-:S14]  /*0860*/  DSETP.NAN.AND P0, PT, R26, R26, PT ;  /* 0x0000001a1a00722a */ /* 0x000fdc0003f08000 */
[----:B------:R-:W-:Y:S01]  /*0870*/  @P0 DADD R44, R26, 2 ;  /* 0x400000001a2c0429 */ /* 0x000fe20000000000 */
[----:B------:R-:W-:Y:S10]  /*0880*/  @P0 BRA `(.L_x_9) ;  /* 0x00000000000c0947 */ /* 0x000ff40003800000 */
[----:B------:R-:W-:-:S14]  /*0890*/  DSETP.NEU.AND P0, PT, |R26|, +INF , PT ;  /* 0x7ff000001a00742a */ /* 0x000fdc0003f0d200 */
[----:B------:R-:W-:Y:S01]  /*08a0*/  @!P0 MOV R44, 0x0 ;  /* 0x00000000002c8802 */ /* 0x000fe20000000f00 */
[----:B------:R-:W-:-:S07]  /*08b0*/  @!P0 IMAD.MOV.U32 R45, RZ, RZ, 0x7ff00000 ;  /* 0x7ff00000ff2d8424 */ /* 0x000fce00078e00ff */
.L_x_9:
[----:B------:R-:W-:Y:S05]  /*08c0*/  BSYNC.RECONVERGENT B0 ;  /* 0x0000000000007941 */ /* 0x000fea0003800200 */
.L_x_8:
[----:B------:R-:W0:Y:S01]  /*08d0*/  S2UR UR10, SR_CTAID.X ;  /* 0x00000000000a79c3 */ /* 0x000e220000002500 */
[----:B------:R-:W1:Y:S07]  /*08e0*/  LDCU UR7, c[0x0][0x360] ;  /* 0x00006c00ff0777ac */ /* 0x000e6e0008000800 */
[----:B------:R-:W2:Y:S01]  /*08f0*/  LDC.64 R24, c[0x0][0x380] ;  /* 0x0000e000ff187b82 */ /* 0x000ea20000000a00 */
[----:B-1----:R-:W-:-:S04]  /*0900*/  IMAD R3, R0, UR7, RZ ;  /* 0x0000000700037c24 */ /* 0x002fc8000f8e02ff */
[----:B0-----:R-:W-:-:S04]  /*0910*/  IMAD R3, R3, UR10, R2 ;  /* 0x0000000a03037c24 */ /* 0x001fc8000f8e0202 */
[----:B--2---:R-:W-:-:S06]  /*0920*/  IMAD.WIDE R24, R3, 0x8, R24 ;  /* 0x0000000803187825 */ /* 0x004fcc00078e0218 */
[----:B------:R-:W2:Y:S01]  /*0930*/  LDG.E.64 R24, desc[UR8][R24.64] ;  /* 0x0000000818187981 */ /* 0x000ea2000c1e1b00 */
[----:B------:R-:W-:Y:S01]  /*0940*/  DSETP.NEU.AND P0, PT, R26, 1, PT ;  /* 0x3ff000001a00742a */ /* 0x000fe20003f0d000 */
[----:B------:R-:W-:Y:S01]  /*0950*/  BSSY.RECONVERGENT B0, `(.L_x_10) ;  /* 0x000000a000007945 */ /* 0x000fe20003800200 */
[----:B------:R-:W-:Y:S01]  /*0960*/  IMAD.MOV.U32 R56, RZ, RZ, RZ ;  /* 0x000000ffff387224 */ /* 0x000fe200078e00ff */
[----:B------:R-:W-:Y:S01]  /*0970*/  MOV R58, 0x9f0 ;  /* 0x000009f0003a7802 */ /* 0x000fe20000000f00 */
[----:B------:R-:W-:Y:S02]  /*0980*/  IMAD.MOV.U32 R17, RZ, RZ, 0x40000000 ;  /* 0x40000000ff117424 */ /* 0x000fe400078e00ff */
[----:B------:R-:W-:Y:S02]  /*0990*/  FSEL R32, R44, RZ, P0 ;  /* 0x000000ff2c207208 */ /* 0x000fe40000000000 */
[----:B------:R-:W-:Y:S01]  /*09a0*/  FSEL R33, R45, 1.875, P0 ;  /* 0x3ff000002d217808 */ /* 0x000fe20000000000 */
[----:B--2---:R-:W-:-:S08]  /*09b0*/  DADD R30, R8, -R24 ;  /* 0x00000000081e7229 */ /* 0x004fd00000000818 */
[----:B------:R-:W-:-:S10]  /*09c0*/  DADD R46, -RZ, |R30| ;  /* 0x00000000ff2e7229 */ /* 0x000fd4000000051e */
[----:B------:R-:W-:-:S07]  /*09d0*/  IMAD.MOV.U32 R57, RZ, RZ, R47 ;  /* 0x000000ffff397224 */ /* 0x000fce00078e002f */
[----:B------:R-:W-:Y:S05]  /*09e0*/  CALL.REL.NOINC `($_Z8SimulatePdiP17curandStateXORWOWS_$__internal_accurate_pow) ;  /* 0x0000002000487944 */ /* 0x000fea0003c00000 */
[----:B------:R-:W-:Y:S05]  /*09f0*/  BSYNC.RECONVERGENT B0 ;  /* 0x0000000000007941 */ /* 0x000fea0003800200 */
.L_x_10:
[----:B------:R-:W0:Y:S02]  /*0a00*/  LDC.64 R36, c[0x0][0x398] ;  /* 0x0000e600ff247b82 */ /* 0x000e240000000a00 */
[----:B0-----:R0:W5:Y:S04]  /*0a10*/  LDG.E.64 R26, desc[UR8][R36.64+0x40] ;  /* 0x00004008241a7981 */ /* 0x001168000c1e1b00 */
[----:B------:R0:W5:Y:S01]  /*0a20*/  LDG.E.64 R28, desc[UR8][R36.64+0x58] ;  /* 0x00005808241c7981 */ /* 0x000162000c1e1b00 */
[C---:B------:R-:W-:Y:S01]  /*0a30*/  DADD R34, R30.reuse, 2 ;  /* 0x400000001e227429 */ /* 0x040fe20000000000 */
[----:B------:R-:W-:Y:S01]  /*0a40*/  BSSY.RECONVERGENT B0, `(.L_x_11) ;  /* 0x000000e000007945 */ /* 0x000fe20003800200 */
[C---:B------:R-:W-:Y:S02]  /*0a50*/  DSETP.NEU.AND P0, PT, R30.reuse, RZ, PT ;  /* 0x000000ff1e00722a */ /* 0x040fe40003f0d000 */
[----:B------:R-:W-:-:S04]  /*0a60*/  DSETP.NEU.AND P2, PT, R30, 1, PT ;  /* 0x3ff000001e00742a */ /* 0x000fc80003f4d000 */
[----:B------:R-:W-:Y:S02]  /*0a70*/  FSEL R44, R44, RZ, P0 ;  /* 0x000000ff2c2c7208 */ /* 0x000fe40000000000 */
[----:B------:R-:W-:Y:S02]  /*0a80*/  LOP3.LUT R34, R35, 0x7ff00000, RZ, 0xc0, !PT ;  /* 0x7ff0000023227812 */ /* 0x000fe400078ec0ff */
[----:B------:R-:W-:Y:S02]  /*0a90*/  FSEL R45, R17, RZ, P0 ;  /* 0x000000ff112d7208 */ /* 0x000fe40000000000 */
[----:B------:R-:W-:-:S13]  /*0aa0*/  ISETP.NE.AND P1, PT, R34, 0x7ff00000, PT ;  /* 0x7ff000002200780c */ /* 0x000fda0003f25270 */
[----:B0-----:R-:W-:Y:S05]  /*0ab0*/  @P1 BRA `(.L_x_12) ;  /* 0x0000000000181947 */ /* 0x001fea0003800000 */
[----:B------:R-:W-:-:S14]  /*0ac0*/  DSETP.NAN.AND P0, PT, R30, R30, PT ;  /* 0x0000001e1e00722a */ /* 0x000fdc0003f08000 */
[----:B------:R-:W-:Y:S01]  /*0ad0*/  @P0 DADD R44, R30, 2 ;  /* 0x400000001e2c0429 */ /* 0x000fe20000000000 */
[----:B------:R-:W-:Y:S10]  /*0ae0*/  @P0 BRA `(.L_x_12) ;  /* 0x00000000000c0947 */ /* 0x000ff40003800000 */
[----:B------:R-:W-:-:S14]  /*0af0*/  DSETP.NEU.AND P0, PT, |R30|, +INF , PT ;  /* 0x7ff000001e00742a */ /* 0x000fdc0003f0d200 */
[----:B------:R-:W-:Y:S02]  /*0b00*/  @!P0 IMAD.MOV.U32 R44, RZ, RZ, 0x0 ;  /* 0x00000000ff2c8424 */ /* 0x000fe400078e00ff */
[----:B------:R-:W-:-:S07]  /*0b10*/  @!P0 IMAD.MOV.U32 R45, RZ, RZ, 0x7ff00000 ;  /* 0x7ff00000ff2d8424 */ /* 0x000fce00078e00ff */
.L_x_12:
[----:B------:R-:W-:Y:S05]  /*0b20*/  BSYNC.RECONVERGENT B0 ;  /* 0x0000000000007941 */ /* 0x000fea0003800200 */
.L_x_11:
[----:B------:R-:W-:Y:S01]  /*0b30*/  FSEL R30, R44, RZ, P2 ;  /* 0x000000ff2c1e7208 */ /* 0x000fe20001000000 */
[----:B------:R-:W-:Y:S01]  /*0b40*/  DADD R46, -RZ, |R8| ;  /* 0x00000000ff2e7229 */ /* 0x000fe20000000508 */
[----:B------:R-:W-:Y:S01]  /*0b50*/  FSEL R31, R45, 1.875, P2 ;  /* 0x3ff000002d1f7808 */ /* 0x000fe20001000000 */
[----:B------:R-:W-:Y:S01]  /*0b60*/  BSSY.RECONVERGENT B0, `(.L_x_13) ;  /* 0x0000008000007945 */ /* 0x000fe20003800200 */
[----:B------:R-:W-:Y:S01]  /*0b70*/  IMAD.MOV.U32 R56, RZ, RZ, RZ ;  /* 0x000000ffff387224 */ /* 0x000fe200078e00ff */
[----:B------:R-:W-:Y:S01]  /*0b80*/  MOV R58, 0xbe0 ;  /* 0x00000be0003a7802 */ /* 0x000fe20000000f00 */
[----:B------:R-:W-:Y:S02]  /*0b90*/  IMAD.MOV.U32 R17, RZ, RZ, 0x40000000 ;  /* 0x40000000ff117424 */ /* 0x000fe400078e00ff */
[----:B------:R-:W-:-:S03]  /*0ba0*/  DADD R30, R32, R30 ;  /* 0x00000000201e7229 */ /* 0x000fc6000000001e */
[----:B------:R-:W-:-:S05]  /*0bb0*/  IMAD.MOV.U32 R57, RZ, RZ, R47 ;  /* 0x000000ffff397224 */ /* 0x000fca00078e002f */
[----:B------:R-:W-:-:S11]  /*0bc0*/  DMUL R30, R6, R30 ;  /* 0x0000001e061e7228 */ /* 0x000fd60000000000 */
[----:B-----5:R-:W-:Y:S05]  /*0bd0*/  CALL.REL.NOINC `($_Z8SimulatePdiP17curandStateXORWOWS_$__internal_accurate_pow) ;  /* 0x0000001c00cc7944 */ /* 0x020fea0003c00000 */
[----:B------:R-:W-:Y:S05]  /*0be0*/  BSYNC.RECONVERGENT B0 ;  /* 0x0000000000007941 */ /* 0x000fea0003800200 */
.L_x_13:
[----:B------:R-:W0:Y:S02]  /*0bf0*/  LDC.64 R32, c[0x0][0x398] ;  /* 0x0000e600ff207b82 */ /* 0x000e240000000a00 */
[----:B0-----:R-:W5:Y:S01]  /*0c00*/  LDG.E.64 R32, desc[UR8][R32.64+0x50] ;  /* 0x0000500820207981 */ /* 0x001f62000c1e1b00 */
[C---:B------:R-:W-:Y:S01]  /*0c10*/  DADD R34, R8.reuse, 2 ;  /* 0x4000000008227429 */ /* 0x040fe20000000000 */
[----:B------:R-:W-:Y:S01]  /*0c20*/  BSSY.RECONVERGENT B0, `(.L_x_14) ;  /* 0x000000f000007945 */ /* 0x000fe20003800200 */
[C---:B------:R-:W-:Y:S02]  /*0c30*/  DSETP.NEU.AND P2, PT, R8.reuse, RZ, PT ;  /* 0x000000ff0800722a */ /* 0x040fe40003f4d000 */
[----:B------:R-:W-:Y:S02]  /*0c40*/  DSETP.NEU.AND P3, PT, R8, 1, PT ;  /* 0x3ff000000800742a */ /* 0x000fe40003f6d000 */
[----:B------:R-:W-:Y:S02]  /*0c50*/  DADD R46, -RZ, |R8| ;  /* 0x00000000ff2e7229 */ /* 0x000fe40000000508 */
[----:B------:R-:W-:-:S02]  /*0c60*/  FSEL R44, R44, RZ, P2 ;  /* 0x000000ff2c2c7208 */ /* 0x000fc40001000000 */
        /* <DEDUP_REMOVED lines=8> */
[----:B------:R-:W-:Y:S02]  /*0cf0*/  @!P0 IMAD.MOV.U32 R44, RZ, RZ, 0x0 ;  /* 0x00000000ff2c8424 */ /* 0x000fe400078e00ff */
[----:B------:R-:W-:-:S07]  /*0d00*/  @!P0 IMAD.MOV.U32 R45, RZ, RZ, 0x7ff00000 ;  /* 0x7ff00000ff2d8424 */ /* 0x000fce00078e00ff */
.L_x_15:
[----:B------:R-:W-:Y:S05]  /*0d10*/  BSYNC.RECONVERGENT B0 ;  /* 0x0000000000007941 */ /* 0x000fea0003800200 */
.L_x_14:
[----:B------:R-:W-:Y:S01]  /*0d20*/  FSEL R36, R44, RZ, P3 ;  /* 0x000000ff2c247208 */ /* 0x000fe20001800000 */
[----:B------:R-:W-:Y:S01]  /*0d30*/  BSSY.RECONVERGENT B0, `(.L_x_16) ;  /* 0x0000008000007945 */ /* 0x000fe20003800200 */
[----:B------:R-:W-:Y:S01]  /*0d40*/  FSEL R37, R45, 1.875, P3 ;  /* 0x3ff000002d257808 */ /* 0x000fe20001800000 */
[----:B------:R-:W-:Y:S01]  /*0d50*/  IMAD.MOV.U32 R57, RZ, RZ, R47 ;  /* 0x000000ffff397224 */ /* 0x000fe200078e002f */
[----:B------:R-:W-:Y:S01]  /*0d60*/  MOV R17, 0x40100000 ;  /* 0x4010000000117802 */ /* 0x000fe20000000f00 */
[----:B------:R-:W-:Y:S01]  /*0d70*/  IMAD.MOV.U32 R56, RZ, RZ, RZ ;  /* 0x000000ffff387224 */ /* 0x000fe200078e00ff */
[----:B------:R-:W-:Y:S02]  /*0d80*/  MOV R58, 0xdb0 ;  /* 0x00000db0003a7802 */ /* 0x000fe40000000f00 */
[----:B------:R-:W-:-:S11]  /*0d90*/  DMUL R36, R28, R36 ;  /* 0x000000241c247228 */ /* 0x000fd60000000000 */
[----:B-----5:R-:W-:Y:S05]  /*0da0*/  CALL.REL.NOINC `($_Z8SimulatePdiP17curandStateXORWOWS_$__internal_accurate_pow) ;  /* 0x0000001c00587944 */ /* 0x020fea0003c00000 */
[----:B------:R-:W-:Y:S05]  /*0db0*/  BSYNC.RECONVERGENT B0 ;  /* 0x0000000000007941 */ /* 0x000fea0003800200 */
.L_x_16:
[----:B------:R0:W5:Y:S01]  /*0dc0*/  LDG.E.64 R34, desc[UR8][R20.64+-0x8] ;  /* 0xfffff80814227981 */ /* 0x000162000c1e1b00 */
[----:B------:R-:W-:Y:S01]  /*0dd0*/  DADD R38, R8, 4 ;  /* 0x4010000008267429 */ /* 0x000fe20000000000 */
[----:B------:R-:W-:Y:S01]  /*0de0*/  BSSY.RECONVERGENT B0, `(.L_x_17) ;  /* 0x000000c000007945 */ /* 0x000fe20003800200 */
[----:B------:R-:W-:Y:S02]  /*0df0*/  FSEL R44, R44, RZ, P2 ;  /* 0x000000ff2c2c7208 */ /* 0x000fe40001000000 */
[----:B------:R-:W-:-:S06]  /*0e00*/  FSEL R45, R17, RZ, P2 ;  /* 0x000000ff112d7208 */ /* 0x000fcc0001000000 */
[----:B------:R-:W-:-:S04]  /*0e10*/  LOP3.LUT R38, R39, 0x7ff00000, RZ, 0xc0, !PT ;  /* 0x7ff0000027267812 */ /* 0x000fc800078ec0ff */
        /* <DEDUP_REMOVED lines=8> */
.L_x_18:
[----:B------:R-:W-:Y:S05]  /*0ea0*/  BSYNC.RECONVERGENT B0 ;  /* 0x0000000000007941 */ /* 0x000fea0003800200 */
.L_x_17:
[----:B------:R-:W-:Y:S01]  /*0eb0*/  FSEL R38, R44, RZ, P3 ;  /* 0x000000ff2c267208 */ /* 0x000fe20001800000 */
[----:B-----5:R-:W-:Y:S01]  /*0ec0*/  DADD R46, -RZ, |R34| ;  /* 0x00000000ff2e7229 */ /* 0x020fe20000000522 */
[----:B------:R-:W-:Y:S01]  /*0ed0*/  FSEL R39, R45, 1.875, P3 ;  /* 0x3ff000002d277808 */ /* 0x000fe20001800000 */
[----:B------:R-:W-:Y:S01]  /*0ee0*/  BSSY.RECONVERGENT B0, `(.L_x_19) ;  /* 0x0000008000007945 */ /* 0x000fe20003800200 */
[----:B------:R-:W-:Y:S01]  /*0ef0*/  IMAD.MOV.U32 R56, RZ, RZ, RZ ;  /* 0x000000ffff387224 */ /* 0x000fe200078e00ff */
[----:B------:R-:W-:Y:S01]  /*0f00*/  MOV R58, 0xf60 ;  /* 0x00000f60003a7802 */ /* 0x000fe20000000f00 */
[----:B------:R-:W-:Y:S02]  /*0f10*/  IMAD.MOV.U32 R17, RZ, RZ, 0x40000000 ;  /* 0x40000000ff117424 */ /* 0x000fe400078e00ff */
[----:B------:R-:W-:-:S03]  /*0f20*/  DMUL R38, R32, R38 ;  /* 0x0000002620267228 */ /* 0x000fc60000000000 */
[----:B------:R-:W-:-:S05]  /*0f30*/  IMAD.MOV.U32 R57, RZ, RZ, R47 ;  /* 0x000000ffff397224 */ /* 0x000fca00078e002f */
[----:B------:R-:W-:-:S11]  /*0f40*/  DFMA R36, R36, 0.5, R38 ;  /* 0x3fe000002424782b */ /* 0x000fd60000000026 */
[----:B------:R-:W-:Y:S05]  /*0f50*/  CALL.REL.NOINC `($_Z8SimulatePdiP17curandStateXORWOWS_$__internal_accurate_pow) ;  /* 0x0000001800ec7944 */ /* 0x000fea0003c00000 */
[----:B------:R-:W-:Y:S05]  /*0f60*/  BSYNC.RECONVERGENT B0 ;  /* 0x0000000000007941 */ /* 0x000fea0003800200 */
.L_x_19:
[C---:B------:R-:W-:Y:S01]  /*0f70*/  DADD R38, R34.reuse, 2 ;  /* 0x4000000022267429 */ /* 0x040fe20000000000 */
[----:B------:R-:W-:Y:S01]  /*0f80*/  BSSY.RECONVERGENT B0, `(.L_x_20) ;  /* 0x0000013000007945 */ /* 0x000fe20003800200 */
[C---:B------:R-:W-:Y:S02]  /*0f90*/  DSETP.NEU.AND P2, PT, R34.reuse, RZ, PT ;  /* 0x000000ff2200722a */ /* 0x040fe40003f4d000 */
[----:B------:R-:W-:Y:S02]  /*0fa0*/  DSETP.NEU.AND P3, PT, R34, 1, PT ;  /* 0x3ff000002200742a */ /* 0x000fe40003f6d000 */
[----:B------:R-:W-:Y:S02]  /*0fb0*/  DADD R46, -RZ, |R34| ;  /* 0x00000000ff2e7229 */ /* 0x000fe40000000522 */
[----:B------:R-:W-:Y:S02]  /*0fc0*/  FSEL R38, R44, RZ, P2 ;  /* 0x000000ff2c267208 */ /* 0x000fe40001000000 */
[----:B------:R-:W-:-:S02]  /*0fd0*/  LOP3.LUT R4, R39, 0x7ff00000, RZ, 0xc0, !PT ;  /* 0x7ff0000027047812 */ /* 0x000fc400078ec0ff */
[----:B------:R-:W-:Y:S01]  /*0fe0*/  FSEL R39, R17, RZ, P2 ;  /* 0x000000ff11277208 */ /* 0x000fe20001000000 */
[----:B------:R-:W-:Y:S01]  /*0ff0*/  IMAD.MOV.U32 R40, RZ, RZ, R38 ;  /* 0x000000ffff287224 */ /* 0x000fe200078e0026 */
[----:B------:R-:W-:-:S03]  /*1000*/  ISETP.NE.AND P0, PT, R4, 0x7ff00000, PT ;  /* 0x7ff000000400780c */ /* 0x000fc60003f05270 */
[----:B------:R-:W-:-:S10]  /*1010*/  IMAD.MOV.U32 R41, RZ, RZ, R39 ;  /* 0x000000ffff297224 */ /* 0x000fd400078e0027 */
[----:B------:R-:W-:Y:S05]  /*1020*/  @P0 BRA `(.L_x_21) ;  /* 0x0000000000200947 */ /* 0x000fea0003800000 */
[----:B------:R-:W-:-:S14]  /*1030*/  DSETP.NAN.AND P0, PT, R34, R34, PT ;  /* 0x000000222200722a */ /* 0x000fdc0003f08000 */
[----:B------:R-:W-:Y:S01]  /*1040*/  @P0 DADD R40, R34, 2 ;  /* 0x4000000022280429 */ /* 0x000fe20000000000 */
[----:B------:R-:W-:Y:S10]  /*1050*/  @P0 BRA `(.L_x_21) ;  /* 0x0000000000140947 */ /* 0x000ff40003800000 */
[----:B------:R-:W-:Y:S01]  /*1060*/  DSETP.NEU.AND P0, PT, |R34|, +INF , PT ;  /* 0x7ff000002200742a */ /* 0x000fe20003f0d200 */
[----:B------:R-:W-:Y:S02]  /*1070*/  IMAD.MOV.U32 R40, RZ, RZ, R38 ;  /* 0x000000ffff287224 */ /* 0x000fe400078e0026 */
[----:B------:R-:W-:-:S11]  /*1080*/  IMAD.MOV.U32 R41, RZ, RZ, R39 ;  /* 0x000000ffff297224 */ /* 0x000fd600078e0027 */
[----:B------:R-:W-:Y:S02]  /*1090*/  @!P0 IMAD.MOV.U32 R40, RZ, RZ, 0x0 ;  /* 0x00000000ff288424 */ /* 0x000fe400078e00ff */
[----:B------:R-:W-:-:S07]  /*10a0*/  @!P0 IMAD.MOV.U32 R41, RZ, RZ, 0x7ff00000 ;  /* 0x7ff00000ff298424 */ /* 0x000fce00078e00ff */
.L_x_21:
[----:B------:R-:W-:Y:S05]  /*10b0*/  BSYNC.RECONVERGENT B0 ;  /* 0x0000000000007941 */ /* 0x000fea0003800200 */
.L_x_20:
        /* <DEDUP_REMOVED lines=8> */
[----:B------:R-:W-:Y:S05]  /*1140*/  CALL.REL.NOINC `($_Z8SimulatePdiP17curandStateXORWOWS_$__internal_accurate_pow) ;  /* 0x0000001800707944 */ /* 0x000fea0003c00000 */
[----:B------:R-:W-:Y:S05]  /*1150*/  BSYNC.RECONVERGENT B0 ;  /* 0x0000000000007941 */ /* 0x000fea0003800200 */
.L_x_22:
[----:B------:R-:W0:Y:S01]  /*1160*/  MUFU.RCP64H R43, R27 ;  /* 0x0000001b002b7308 */ /* 0x000e220000001800 */
[----:B------:R-:W-:Y:S01]  /*1170*/  IMAD.MOV.U32 R42, RZ, RZ, 0x1 ;  /* 0x00000001ff2a7424 */ /* 0x000fe200078e00ff */
[----:B------:R-:W-:Y:S05]  /*1180*/  BSSY.RECONVERGENT B0, `(.L_x_23) ;  /* 0x0000018000007945 */ /* 0x000fea0003800200 */
[----:B0-----:R-:W-:-:S08]  /*1190*/  DFMA R46, -R26, R42, 1 ;  /* 0x3ff000001a2e742b */ /* 0x001fd0000000012a */
[----:B------:R-:W-:-:S08]  /*11a0*/  DFMA R46, R46, R46, R46 ;  /* 0x0000002e2e2e722b */ /* 0x000fd0000000002e */
[----:B------:R-:W-:Y:S02]  /*11b0*/  DFMA R46, R42, R46, R42 ;  /* 0x0000002e2a2e722b */ /* 0x000fe4000000002a */
[----:B------:R-:W-:-:S06]  /*11c0*/  DADD R42, R34, 4 ;  /* 0x40100000222a7429 */ /* 0x000fcc0000000000 */
[----:B------:R-:W-:Y:S01]  /*11d0*/  DFMA R48, -R26, R46, 1 ;  /* 0x3ff000001a30742b */ /* 0x000fe2000000012e */
[----:B------:R-:W-:-:S03]  /*11e0*/  FSEL R42, R44, RZ, P2 ;  /* 0x000000ff2c2a7208 */ /* 0x000fc60001000000 */
[----:B------:R-:W-:Y:S02]  /*11f0*/  LOP3.LUT R3, R43, 0x7ff00000, RZ, 0xc0, !PT ;  /* 0x7ff000002b037812 */ /* 0x000fe400078ec0ff */
[----:B------:R-:W-:Y:S01]  /*1200*/  FSEL R43, R17, RZ, P2 ;  /* 0x000000ff112b7208 */ /* 0x000fe20001000000 */
[----:B------:R-:W-:Y:S01]  /*1210*/  IMAD.MOV.U32 R44, RZ, RZ, R42 ;  /* 0x000000ffff2c7224 */ /* 0x000fe200078e002a */
[----:B------:R-:W-:Y:S01]  /*1220*/  DFMA R48, R46, R48, R46 ;  /* 0x000000302e30722b */ /* 0x000fe2000000002e */
[----:B------:R-:W-:Y:S02]  /*1230*/  ISETP.NE.AND P0, PT, R3, 0x7ff00000, PT ;  /* 0x7ff000000300780c */ /* 0x000fe40003f05270 */
[----:B------:R-:W-:-:S05]  /*1240*/  IMAD.MOV.U32 R45, RZ, RZ, R43 ;  /* 0x000000ffff2d7224 */ /* 0x000fca00078e002b */
[----:B------:R-:W-:-:S08]  /*1250*/  DMUL R46, R30, R48 ;  /* 0x000000301e2e7228 */ /* 0x000fd00000000000 */
[----:B------:R-:W-:Y:S01]  /*1260*/  DFMA R50, -R26, R46, R30 ;  /* 0x0000002e1a32722b */ /* 0x000fe2000000011e */
[----:B------:R-:W-:Y:S10]  /*1270*/  @P0 BRA `(.L_x_24) ;  /* 0x0000000000200947 */ /* 0x000ff40003800000 */
        /* <DEDUP_REMOVED lines=8> */
.L_x_24:
[----:B------:R-:W-:Y:S05]  /*1300*/  BSYNC.RECONVERGENT B0 ;  /* 0x0000000000007941 */ /* 0x000fea0003800200 */
.L_x_23:
[----:B------:R-:W-:Y:S01]  /*1310*/  FSEL R52, R44, RZ, P3 ;  /* 0x000000ff2c347208 */ /* 0x000fe20001800000 */
[----:B------:R-:W-:Y:S01]  /*1320*/  BSSY.RECONVERGENT B0, `(.L_x_25) ;  /* 0x0000010000007945 */ /* 0x000fe20003800200 */
[----:B------:R-:W-:Y:S01]  /*1330*/  FSEL R53, R45, 1.875, P3 ;  /* 0x3ff000002d357808 */ /* 0x000fe20001800000 */
[----:B------:R-:W-:Y:S01]  /*1340*/  DFMA R44, R48, R50, R46 ;  /* 0x00000032302c722b */ /* 0x000fe2000000002e */
[----:B------:R-:W-:-:S04]  /*1350*/  FSETP.GEU.AND P1, PT, |R31|, 6.5827683646048100446e-37, PT ;  /* 0x036000001f00780b */ /* 0x000fc80003f2e200 */
[----:B------:R-:W-:-:S05]  /*1360*/  DMUL R46, R32, R52 ;  /* 0x00000034202e7228 */ /* 0x000fca0000000000 */
[----:B------:R-:W-:-:S03]  /*1370*/  FFMA R17, RZ, R27, R45 ;  /* 0x0000001bff117223 */ /* 0x000fc6000000002d */
[----:B------:R-:W-:Y:S02]  /*1380*/  DFMA R40, R40, 0.5, R46 ;  /* 0x3fe000002828782b */ /* 0x000fe4000000002e */
[----:B------:R-:W-:-:S06]  /*1390*/  FSETP.GT.AND P0, PT, |R17|, 1.469367938527859385e-39, PT ;  /* 0x001000001100780b */ /* 0x000fcc0003f04200 */
[----:B------:R-:W-:-:S07]  /*13a0*/  DADD R36, R36, R40 ;  /* 0x0000000024247229 */ /* 0x000fce0000000028 */
[----:B------:R-:W-:Y:S05]  /*13b0*/  @P0 BRA P1, `(.L_x_26) ;  /* 0x0000000000180947 */ /* 0x000fea0000800000 */
[----:B------:R-:W-:Y:S01]  /*13c0*/  IMAD.MOV.U32 R44, RZ, RZ, R30 ;  /* 0x000000ffff2c7224 */ /* 0x000fe200078e001e */
[----:B------:R-:W-:Y:S01]  /*13d0*/  MOV R54, 0x1420 ;  /* 0x0000142000367802 */ /* 0x000fe20000000f00 */
[----:B------:R-:W-:Y:S02]  /*13e0*/  IMAD.MOV.U32 R45, RZ, RZ, R31 ;  /* 0x000000ffff2d7224 */ /* 0x000fe400078e001f */
[----:B------:R-:W-:Y:S02]  /*13f0*/  IMAD.MOV.U32 R40, RZ, RZ, R26 ;  /* 0x000000ffff287224 */ /* 0x000fe400078e001a */
[----:B------:R-:W-:-:S07]  /*1400*/  IMAD.MOV.U32 R41, RZ, RZ, R27 ;  /* 0x000000ffff297224 */ /* 0x000fce00078e001b */
[----:B------:R-:W-:Y:S05]  /*1410*/  CALL.REL.NOINC `($__internal_0_$__cuda_sm20_div_rn_f64_full) ;  /* 0x0000000c00ac7944 */ /* 0x000fea0003c00000 */
.L_x_26:
[----:B------:R-:W-:Y:S05]  /*1420*/  BSYNC.RECONVERGENT B0 ;  /* 0x0000000000007941 */ /* 0x000fea0003800200 */
.L_x_25:
[----:B------:R-:W2:Y:S01]  /*1430*/  LDG.E.64 R30, desc[UR8][R20.64] ;  /* 0x00000008141e7981 */ /* 0x000ea2000c1e1b00 */
[----:B------:R-:W-:Y:S01]  /*1440*/  DFMA R36, R26, R36, R44 ;  /* 0x000000241a24722b */ /* 0x000fe2000000002c */
[----:B------:R-:W-:Y:S01]  /*1450*/  BSSY.RECONVERGENT B0, `(.L_x_27) ;  /* 0x0000008000007945 */ /* 0x000fe20003800200 */
[----:B------:R-:W-:Y:S01]  /*1460*/  IMAD.MOV.U32 R56, RZ, RZ, RZ ;  /* 0x000000ffff387224 */ /* 0x000fe200078e00ff */
[----:B------:R-:W-:Y:S02]  /*1470*/  MOV R17, 0x40000000 ;  /* 0x4000000000117802 */ /* 0x000fe40000000f00 */
[----:B------:R-:W-:Y:S01]  /*1480*/  MOV R58, 0x14d0 ;  /* 0x000014d0003a7802 */ /* 0x000fe20000000f00 */
[----:B--2---:R-:W-:-:S08]  /*1490*/  DADD R10, R10, -R30 ;  /* 0x000000000a0a7229 */ /* 0x004fd0000000081e */
[----:B------:R-:W-:-:S10]  /*14a0*/  DADD R46, -RZ, |R10| ;  /* 0x00000000ff2e7229 */ /* 0x000fd4000000050a */
[----:B------:R-:W-:-:S07]  /*14b0*/  IMAD.MOV.U32 R57, RZ, RZ, R47 ;  /* 0x000000ffff397224 */ /* 0x000fce00078e002f */
[----:B------:R-:W-:Y:S05]  /*14c0*/  CALL.REL.NOINC `($_Z8SimulatePdiP17curandStateXORWOWS_$__internal_accurate_pow) ;  /* 0x0000001400907944 */ /* 0x000fea0003c00000 */
[----:B------:R-:W-:Y:S05]  /*14d0*/  BSYNC.RECONVERGENT B0 ;  /* 0x0000000000007941 */ /* 0x000fea0003800200 */
.L_x_27:
[----:B------:R-:W-:Y:S01]  /*14e0*/  DADD R40, R10, 2 ;  /* 0x400000000a287429 */ /* 0x000fe20000000000 */
[----:B------:R-:W-:Y:S01]  /*14f0*/  BSSY.RECONVERGENT B0, `(.L_x_28) ;  /* 0x0000011000007945 */ /* 0x000fe20003800200 */
[----:B------:R-:W-:Y:S02]  /*1500*/  DADD R24, -R24, R30 ;  /* 0x0000000018187229 */ /* 0x000fe4000000011e */
[C---:B------:R-:W-:Y:S02]  /*1510*/  DSETP.NEU.AND P0, PT, R10.reuse, RZ, PT ;  /* 0x000000ff0a00722a */ /* 0x040fe40003f0d000 */
[----:B------:R-:W-:-:S04]  /*1520*/  DSETP.NEU.AND P2, PT, R10, 1, PT ;  /* 0x3ff000000a00742a */ /* 0x000fc80003f4d000 */
[----:B------:R-:W-:Y:S01]  /*1530*/  LOP3.LUT R40, R41, 0x7ff00000, RZ, 0xc0, !PT ;  /* 0x7ff0000029287812 */ /* 0x000fe200078ec0ff */
[----:B------:R-:W-:Y:S01]  /*1540*/  DADD R46, -RZ, |R24| ;  /* 0x00000000ff2e7229 */ /* 0x000fe20000000518 */
[----:B------:R-:W-:Y:S02]  /*1550*/  FSEL R44, R44, RZ, P0 ;  /* 0x000000ff2c2c7208 */ /* 0x000fe40000000000 */
[----:B------:R-:W-:Y:S02]  /*1560*/  ISETP.NE.AND P1, PT, R40, 0x7ff00000, PT ;  /* 0x7ff000002800780c */ /* 0x000fe40003f25270 */
[----:B------:R-:W-:-:S05]  /*1570*/  FSEL R45, R17, RZ, P0 ;  /* 0x000000ff112d7208 */ /* 0x000fca0000000000 */
[----:B------:R-:W-:-:S06]  /*1580*/  IMAD.MOV.U32 R57, RZ, RZ, R47 ;  /* 0x000000ffff397224 */ /* 0x000fcc00078e002f */
[----:B------:R-:W-:Y:S05]  /*1590*/  @P1 BRA `(.L_x_29) ;  /* 0x0000000000181947 */ /* 0x000fea0003800000 */
[----:B------:R-:W-:-:S14]  /*15a0*/  DSETP.NAN.AND P0, PT, R10, R10, PT ;  /* 0x0000000a0a00722a */ /* 0x000fdc0003f08000 */
[----:B------:R-:W-:Y:S01]  /*15b0*/  @P0 DADD R44, R10, 2 ;  /* 0x400000000a2c0429 */ /* 0x000fe20000000000 */
[----:B------:R-:W-:Y:S10]  /*15c0*/  @P0 BRA `(.L_x_29) ;  /* 0x00000000000c0947 */ /* 0x000ff40003800000 */
[----:B------:R-:W-:-:S14]  /*15d0*/  DSETP.NEU.AND P0, PT, |R10|, +INF , PT ;  /* 0x7ff000000a00742a */ /* 0x000fdc0003f0d200 */
[----:B------:R-:W-:Y:S02]  /*15e0*/  @!P0 IMAD.MOV.U32 R44, RZ, RZ, 0x0 ;  /* 0x00000000ff2c8424 */ /* 0x000fe400078e00ff */
[----:B------:R-:W-:-:S07]  /*15f0*/  @!P0 IMAD.MOV.U32 R45, RZ, RZ, 0x7ff00000 ;  /* 0x7ff00000ff2d8424 */ /* 0x000fce00078e00ff */
.L_x_29:
[----:B------:R-:W-:Y:S05]  /*1600*/  BSYNC.RECONVERGENT B0 ;  /* 0x0000000000007941 */ /* 0x000fea0003800200 */
.L_x_28:
[----:B------:R-:W-:Y:S01]  /*1610*/  BSSY.RECONVERGENT B0, `(.L_x_30) ;  /* 0x0000007000007945 */ /* 0x000fe20003800200 */
[----:B------:R-:W-:Y:S01]  /*1620*/  FSEL R10, R44, RZ, P2 ;  /* 0x000000ff2c0a7208 */ /* 0x000fe20001000000 */
[----:B------:R-:W-:Y:S01]  /*1630*/  IMAD.MOV.U32 R56, RZ, RZ, RZ ;  /* 0x000000ffff387224 */ /* 0x000fe200078e00ff */
[----:B------:R-:W-:Y:S01]  /*1640*/  FSEL R11, R45, 1.875, P2 ;  /* 0x3ff000002d0b7808 */ /* 0x000fe20001000000 */
[----:B------:R-:W-:Y:S01]  /*1650*/  IMAD.MOV.U32 R17, RZ, RZ, 0x40000000 ;  /* 0x40000000ff117424 */ /* 0x000fe200078e00ff */
[----:B------:R-:W-:-:S07]  /*1660*/  MOV R58, 0x1680 ;  /* 0x00001680003a7802 */ /* 0x000fce0000000f00 */
[----:B------:R-:W-:Y:S05]  /*1670*/  CALL.REL.NOINC `($_Z8SimulatePdiP17curandStateXORWOWS_$__internal_accurate_pow) ;  /* 0x0000001400247944 */ /* 0x000fea0003c00000 */
[----:B------:R-:W-:Y:S05]  /*1680*/  BSYNC.RECONVERGENT B0 ;  /* 0x0000000000007941 */ /* 0x000fea0003800200 */
.L_x_30:
        /* <DEDUP_REMOVED lines=15> */
.L_x_32:
[----:B------:R-:W-:Y:S05]  /*1780*/  BSYNC.RECONVERGENT B0 ;  /* 0x0000000000007941 */ /* 0x000fea0003800200 */
.L_x_31:
        /* <DEDUP_REMOVED lines=10> */
[----:B------:R-:W-:Y:S05]  /*1830*/  CALL.REL.NOINC `($_Z8SimulatePdiP17curandStateXORWOWS_$__internal_accurate_pow) ;  /* 0x0000001000b47944 */ /* 0x000fea0003c00000 */
[----:B------:R-:W-:Y:S05]  /*1840*/  BSYNC.RECONVERGENT B0 ;  /* 0x0000000000007941 */ /* 0x000fea0003800200 */
.L_x_33:
[C---:B------:R-:W-:Y:S01]  /*1850*/  DADD R6, R30.reuse, 2 ;  /* 0x400000001e067429 */ /* 0x040fe20000000000 */
[----:B------:R-:W-:Y:S01]  /*1860*/  BSSY.RECONVERGENT B0, `(.L_x_34) ;  /* 0x000000f000007945 */ /* 0x000fe20003800200 */
[C---:B------:R-:W-:Y:S02]  /*1870*/  DSETP.NEU.AND P3, PT, R30.reuse, RZ, PT ;  /* 0x000000ff1e00722a */ /* 0x040fe40003f6d000 */
[----:B------:R-:W-:Y:S02]  /*1880*/  DSETP.NEU.AND P2, PT, R30, 1, PT ;  /* 0x3ff000001e00742a */ /* 0x000fe40003f4d000 */
[----:B------:R-:W-:Y:S02]  /*1890*/  DADD R46, -RZ, |R30| ;  /* 0x00000000ff2e7229 */ /* 0x000fe4000000051e */
[----:B------:R-:W-:Y:S02]  /*18a0*/  FSEL R44, R44, RZ, P3 ;  /* 0x000000ff2c2c7208 */ /* 0x000fe40001800000 */
[----:B------:R-:W-:-:S02]  /*18b0*/  LOP3.LUT R6, R7, 0x7ff00000, RZ, 0xc0, !PT ;  /* 0x7ff0000007067812 */ /* 0x000fc400078ec0ff */
        /* <DEDUP_REMOVED lines=9> */
.L_x_35:
[----:B------:R-:W-:Y:S05]  /*1950*/  BSYNC.RECONVERGENT B0 ;  /* 0x0000000000007941 */ /* 0x000fea0003800200 */
.L_x_34:
[----:B------:R-:W-:Y:S01]  /*1960*/  FSEL R6, R44, RZ, P2 ;  /* 0x000000ff2c067208 */ /* 0x000fe20001000000 */
[----:B------:R-:W-:Y:S01]  /*1970*/  BSSY.RECONVERGENT B0, `(.L_x_36) ;  /* 0x0000008000007945 */ /* 0x000fe20003800200 */
[----:B------:R-:W-:Y:S01]  /*1980*/  FSEL R7, R45, 1.875, P2 ;  /* 0x3ff000002d077808 */ /* 0x000fe20001000000 */
[----:B------:R-:W-:Y:S01]  /*1990*/  IMAD.MOV.U32 R57, RZ, RZ, R47 ;  /* 0x000000ffff397224 */ /* 0x000fe200078e002f */
[----:B------:R-:W-:Y:S01]  /*19a0*/  MOV R56, RZ ;  /* 0x000000ff00387202 */ /* 0x000fe20000000f00 */
[----:B------:R-:W-:Y:S01]  /*19b0*/  IMAD.MOV.U32 R17, RZ, RZ, 0x40100000 ;  /* 0x40100000ff117424 */ /* 0x000fe200078e00ff */
[----:B------:R-:W-:Y:S02]  /*19c0*/  MOV R58, 0x19f0 ;  /* 0x000019f0003a7802 */ /* 0x000fe40000000f00 */
[----:B------:R-:W-:-:S11]  /*19d0*/  DMUL R6, R28, R6 ;  /* 0x000000061c067228 */ /* 0x000fd60000000000 */
[----:B------:R-:W-:Y:S05]  /*19e0*/  CALL.REL.NOINC `($_Z8SimulatePdiP17curandStateXORWOWS_$__internal_accurate_pow) ;  /* 0x0000001000487944 */ /* 0x000fea0003c00000 */
[----:B------:R-:W-:Y:S05]  /*19f0*/  BSYNC.RECONVERGENT B0 ;  /* 0x0000000000007941 */ /* 0x000fea0003800200 */
.L_x_36:
[----:B------:R-:W0:Y:S01]  /*1a00*/  MUFU.RCP64H R25, R27 ;  /* 0x0000001b00197308 */ /* 0x000e220000001800 */
[----:B------:R-:W-:Y:S01]  /*1a10*/  IMAD.MOV.U32 R24, RZ, RZ, 0x1 ;  /* 0x00000001ff187424 */ /* 0x000fe200078e00ff */
[----:B------:R-:W-:Y:S01]  /*1a20*/  BSSY.RECONVERGENT B0, `(.L_x_37) ;  /* 0x0000018000007945 */ /* 0x000fe20003800200 */
[----:B------:R-:W-:Y:S01]  /*1a30*/  DSETP.NEU.AND P4, PT, R34, 1, PT ;  /* 0x3ff000002200742a */ /* 0x000fe20003f8d000 */
[----:B------:R-:W-:Y:S02]  /*1a40*/  ISETP.NE.AND P0, PT, R4, 0x7ff00000, PT ;  /* 0x7ff000000400780c */ /* 0x000fe40003f05270 */
[----:B------:R-:W-:Y:S02]  /*1a50*/  ISETP.NE.AND P1, PT, R3, 0x7ff00000, PT ;  /* 0x7ff000000300780c */ /* 0x000fe40003f25270 */
[----:B------:R-:W-:Y:S02]  /*1a60*/  FSEL R44, R44, RZ, P3 ;  /* 0x000000ff2c2c7208 */ /* 0x000fe40001800000 */
[----:B------:R-:W-:Y:S01]  /*1a70*/  FSEL R45, R17, RZ, P3 ;  /* 0x000000ff112d7208 */ /* 0x000fe20001800000 */
[----:B0-----:R-:W-:-:S08]  /*1a80*/  DFMA R40, -R26, R24, 1 ;  /* 0x3ff000001a28742b */ /* 0x001fd00000000118 */
[----:B------:R-:W-:-:S08]  /*1a90*/  DFMA R40, R40, R40, R40 ;  /* 0x000000282828722b */ /* 0x000fd00000000028 */
[----:B------:R-:W-:-:S08]  /*1aa0*/  DFMA R40, R24, R40, R24 ;  /* 0x000000281828722b */ /* 0x000fd00000000018 */
[----:B------:R-:W-:-:S08]  /*1ab0*/  DFMA R24, -R26, R40, 1 ;  /* 0x3ff000001a18742b */ /* 0x000fd00000000128 */
[----:B------:R-:W-:Y:S02]  /*1ac0*/  DFMA R48, R40, R24, R40 ;  /* 0x000000182830722b */ /* 0x000fe40000000028 */
[----:B------:R-:W-:-:S06]  /*1ad0*/  DADD R24, R30, 4 ;  /* 0x401000001e187429 */ /* 0x000fcc0000000000 */
[----:B------:R-:W-:-:S04]  /*1ae0*/  DMUL R40, R48, R10 ;  /* 0x0000000a30287228 */ /* 0x000fc80000000000 */
[----:B------:R-:W-:-:S04]  /*1af0*/  LOP3.LUT R24, R25, 0x7ff00000, RZ, 0xc0, !PT ;  /* 0x7ff0000019187812 */ /* 0x000fc800078ec0ff */
[----:B------:R-:W-:Y:S01]  /*1b00*/  ISETP.NE.AND P5, PT, R24, 0x7ff00000, PT ;  /* 0x7ff000001800780c */ /* 0x000fe20003fa5270 */
[----:B------:R-:W-:-:S08]  /*1b10*/  DFMA R46, -R26, R40, R10 ;  /* 0x000000281a2e722b */ /* 0x000fd0000000010a */
[----:B------:R-:W-:-:S04]  /*1b20*/  DFMA R24, R48, R46, R40 ;  /* 0x0000002e3018722b */ /* 0x000fc80000000028 */
[----:B------:R-:W-:Y:S07]  /*1b30*/  @P5 BRA `(.L_x_38) ;  /* 0x0000000000185947 */ /* 0x000fee0003800000 */
[----:B------:R-:W-:-:S14]  /*1b40*/  DSETP.NAN.AND P3, PT, R30, R30, PT ;  /* 0x0000001e1e00722a */ /* 0x000fdc0003f68000 */
[----:B------:R-:W-:Y:S01]  /*1b50*/  @P3 DADD R44, R30, 4 ;  /* 0x401000001e2c3429 */ /* 0x000fe20000000000 */
[----:B------:R-:W-:Y:S10]  /*1b60*/  @P3 BRA `(.L_x_38) ;  /* 0x00000000000c3947 */ /* 0x000ff40003800000 */
[----:B------:R-:W-:-:S14]  /*1b70*/  DSETP.NEU.AND P3, PT, |R30|, +INF , PT ;  /* 0x7ff000001e00742a */ /* 0x000fdc0003f6d200 */
[----:B------:R-:W-:Y:S02]  /*1b80*/  @!P3 IMAD.MOV.U32 R44, RZ, RZ, 0x0 ;  /* 0x00000000ff2cb424 */ /* 0x000fe400078e00ff */
[----:B------:R-:W-:-:S07]  /*1b90*/  @!P3 IMAD.MOV.U32 R45, RZ, RZ, 0x7ff00000 ;  /* 0x7ff00000ff2db424 */ /* 0x000fce00078e00ff */
.L_x_38:
[----:B------:R-:W-:Y:S05]  /*1ba0*/  BSYNC.RECONVERGENT B0 ;  /* 0x0000000000007941 */ /* 0x000fea0003800200 */
.L_x_37:
[----:B------:R-:W-:Y:S01]  /*1bb0*/  BSSY.RECONVERGENT B0, `(.L_x_39) ;  /* 0x000000a000007945 */ /* 0x000fe20003800200 */
[----:B------:R-:W-:Y:S02]  /*1bc0*/  FSEL R30, R44, RZ, P2 ;  /* 0x000000ff2c1e7208 */ /* 0x000fe40001000000 */
[----:B------:R-:W-:Y:S01]  /*1bd0*/  FSEL R31, R45, 1.875, P2 ;  /* 0x3ff000002d1f7808 */ /* 0x000fe20001000000 */
[----:B------:R-:W-:Y:S06]  /*1be0*/  @P0 BRA `(.L_x_40) ;  /* 0x0000000000180947 */ /* 0x000fec0003800000 */
[----:B------:R-:W-:-:S14]  /*1bf0*/  DSETP.NAN.AND P0, PT, R34, R34, PT ;  /* 0x000000222200722a */ /* 0x000fdc0003f08000 */
[----:B------:R-:W-:Y:S01]  /*1c00*/  @P0 DADD R38, R34, 2 ;  /* 0x4000000022260429 */ /* 0x000fe20000000000 */
[----:B------:R-:W-:Y:S10]  /*1c10*/  @P0 BRA `(.L_x_40) ;  /* 0x00000000000c0947 */ /* 0x000ff40003800000 */
[----:B------:R-:W-:-:S14]  /*1c20*/  DSETP.NEU.AND P0, PT, |R34|, +INF , PT ;  /* 0x7ff000002200742a */ /* 0x000fdc0003f0d200 */
[----:B------:R-:W-:Y:S02]  /*1c30*/  @!P0 IMAD.MOV.U32 R38, RZ, RZ, 0x0 ;  /* 0x00000000ff268424 */ /* 0x000fe400078e00ff */
[----:B------:R-:W-:-:S07]  /*1c40*/  @!P0 IMAD.MOV.U32 R39, RZ, RZ, 0x7ff00000 ;  /* 0x7ff00000ff278424 */ /* 0x000fce00078e00ff */
.L_x_40:
[----:B------:R-:W-:Y:S05]  /*1c50*/  BSYNC.RECONVERGENT B0 ;  /* 0x0000000000007941 */ /* 0x000fea0003800200 */
.L_x_39:
        /* <DEDUP_REMOVED lines=10> */
.L_x_42:
[----:B------:R-:W-:Y:S05]  /*1d00*/  BSYNC.RECONVERGENT B0 ;  /* 0x0000000000007941 */ /* 0x000fea0003800200 */
.L_x_41:
[----:B------:R-:W-:Y:S01]  /*1d10*/  FSEL R34, R42, RZ, P4 ;  /* 0x000000ff2a227208 */ /* 0x000fe20002000000 */
[----:B------:R-:W-:Y:S01]  /*1d20*/  DMUL R38, R28, R38 ;  /* 0x000000261c267228 */ /* 0x000fe20000000000 */
[----:B------:R-:W-:Y:S01]  /*1d30*/  FSEL R35, R43, 1.875, P4 ;  /* 0x3ff000002b237808 */ /* 0x000fe20002000000 */
[----:B------:R-:W-:Y:S01]  /*1d40*/  FFMA R3, RZ, R27, R25 ;  /* 0x0000001bff037223 */ /* 0x000fe20000000019 */
[C---:B------:R-:W-:Y:S01]  /*1d50*/  DMUL R28, R32.reuse, R30 ;  /* 0x0000001e201c7228 */ /* 0x040fe20000000000 */
[----:B------:R-:W-:Y:S01]  /*1d60*/  FSETP.GEU.AND P1, PT, |R11|, 6.5827683646048100446e-37, PT ;  /* 0x036000000b00780b */ /* 0x000fe20003f2e200 */
[----:B------:R-:W-:Y:S02]  /*1d70*/  BSSY.RECONVERGENT B0, `(.L_x_43) ;  /* 0x000000f000007945 */ /* 0x000fe40003800200 */
[----:B------:R-:W-:Y:S01]  /*1d80*/  DMUL R32, R32, R34 ;  /* 0x0000002220207228 */ /* 0x000fe20000000000 */
[----:B------:R-:W-:-:S03]  /*1d90*/  FSETP.GT.AND P0, PT, |R3|, 1.469367938527859385e-39, PT ;  /* 0x001000000300780b */ /* 0x000fc60003f04200 */
[----:B------:R-:W-:-:S04]  /*1da0*/  DFMA R28, R6, 0.5, R28 ;  /* 0x3fe00000061c782b */ /* 0x000fc8000000001c */
[----:B------:R-:W-:-:S08]  /*1db0*/  DFMA R6, R38, 0.5, R32 ;  /* 0x3fe000002606782b */ /* 0x000fd00000000020 */
[----:B------:R-:W-:Y:S01]  /*1dc0*/  DADD R6, R28, R6 ;  /* 0x000000001c067229 */ /* 0x000fe20000000006 */
[----:B------:R-:W-:Y:S10]  /*1dd0*/  @P0 BRA P1, `(.L_x_44) ;  /* 0x0000000000200947 */ /* 0x000ff40000800000 */
[----:B------:R-:W-:Y:S01]  /*1de0*/  IMAD.MOV.U32 R44, RZ, RZ, R10 ;  /* 0x000000ffff2c7224 */ /* 0x000fe200078e000a */
[----:B------:R-:W-:Y:S01]  /*1df0*/  MOV R54, 0x1e40 ;  /* 0x00001e4000367802 */ /* 0x000fe20000000f00 */
[----:B------:R-:W-:Y:S02]  /*1e00*/  IMAD.MOV.U32 R45, RZ, RZ, R11 ;  /* 0x000000ffff2d7224 */ /* 0x000fe400078e000b */
[----:B------:R-:W-:Y:S02]  /*1e10*/  IMAD.MOV.U32 R40, RZ, RZ, R26 ;  /* 0x000000ffff287224 */ /* 0x000fe400078e001a */
[----:B------:R-:W-:-:S07]  /*1e20*/  IMAD.MOV.U32 R41, RZ, RZ, R27 ;  /* 0x000000ffff297224 */ /* 0x000fce00078e001b */
[----:B------:R-:W-:Y:S05]  /*1e30*/  CALL.REL.NOINC `($__internal_0_$__cuda_sm20_div_rn_f64_full) ;  /* 0x0000000400247944 */ /* 0x000fea0003c00000 */
[----:B------:R-:W-:Y:S01]  /*1e40*/  IMAD.MOV.U32 R24, RZ, RZ, R44 ;  /* 0x000000ffff187224 */ /* 0x000fe200078e002c */
[----:B------:R-:W-:-:S07]  /*1e50*/  MOV R25, R45 ;  /* 0x0000002d00197202 */ /* 0x000fce0000000f00 */
.L_x_44:
[----:B------:R-:W-:Y:S05]  /*1e60*/  BSYNC.RECONVERGENT B0 ;  /* 0x0000000000007941 */ /* 0x000fea0003800200 */
.L_x_43:
[----:B------:R-:W-:Y:S01]  /*1e70*/  DFMA R6, R26, R6, R24 ;  /* 0x000000061a06722b */ /* 0x000fe20000000018 */
[----:B------:R-:W-:Y:S04]  /*1e80*/  BSSY.RECONVERGENT B0, `(.L_x_45) ;  /* 0x0000036000007945 */ /* 0x000fe80003800200 */
[----:B------:R-:W-:Y:S03]  /*1e90*/  BSSY.RELIABLE B1, `(.L_x_46) ;  /* 0x0000033000017945 */ /* 0x000fe60003800100 */
[----:B------:R-:W-:-:S08]  /*1ea0*/  DADD R36, R36, -R6 ;  /* 0x0000000024247229 */ /* 0x000fd00000000806 */
[----:B------:R-:W-:-:S14]  /*1eb0*/  DSETP.GEU.AND P0, PT, R36, RZ, PT ;  /* 0x000000ff2400722a */ /* 0x000fdc0003f0e000 */
[----:B------:R-:W-:Y:S05]  /*1ec0*/  @!P0 BRA `(.L_x_47) ;  /* 0x0000000000bc8947 */ /* 0x000fea0003800000 */
[----:B------:R-:W-:Y:S01]  /*1ed0*/  DADD R6, -RZ, -R36 ;  /* 0x00000000ff067229 */ /* 0x000fe20000000924 */
[----:B------:R-:W-:Y:S01]  /*1ee0*/  BSSY.RECONVERGENT B2, `(.L_x_48) ;  /* 0x0000007000027945 */ /* 0x000fe20003800200 */
[----:B------:R-:W-:Y:S01]  /*1ef0*/  IMAD.MOV.U32 R46, RZ, RZ, -0x74eba897 ;  /* 0x8b145769ff2e7424 */ /* 0x000fe200078e00ff */
[----:B------:R-:W-:Y:S01]  /*1f00*/  MOV R58, 0x1f50 ;  /* 0x00001f50003a7802 */ /* 0x000fe20000000f00 */
[----:B------:R-:W-:-:S06]  /*1f10*/  IMAD.MOV.U32 R57, RZ, RZ, 0x4005bf0a ;  /* 0x4005bf0aff397424 */ /* 0x000fcc00078e00ff */
[----:B------:R-:W-:Y:S02]  /*1f20*/  IMAD.MOV.U32 R56, RZ, RZ, R6 ;  /* 0x000000ffff387224 */ /* 0x000fe400078e0006 */
[----:B------:R-:W-:-:S07]  /*1f30*/  IMAD.MOV.U32 R17, RZ, RZ, R7 ;  /* 0x000000ffff117224 */ /* 0x000fce00078e0007 */
[----:B------:R-:W-:Y:S05]  /*1f40*/  CALL.REL.NOINC `($_Z8SimulatePdiP17curandStateXORWOWS_$__internal_accurate_pow) ;  /* 0x0000000800f07944 */ /* 0x000fea0003c00000 */
[----:B------:R-:W-:Y:S05]  /*1f50*/  BSYNC.RECONVERGENT B2 ;  /* 0x0000000000027941 */ /* 0x000fea0003800200 */
.L_x_48:
[----:B------:R-:W-:Y:S01]  /*1f60*/  SHF.R.U32.HI R3, RZ, 0x2, R12 ;  /* 0x00000002ff037819 */ /* 0x000fe2000001160c */
[----:B------:R-:W-:Y:S01]  /*1f70*/  IMAD.SHL.U32 R4, R5, 0x10, RZ ;  /* 0x0000001005047824 */ /* 0x000fe200078e00ff */
[----:B------:R0:W-:Y:S01]  /*1f80*/  STG.E.64 desc[UR8][R22.64+0x8], R14 ;  /* 0x0000080e16007986 */ /* 0x0001e2000c101b08 */
[----:B------:R-:W-:Y:S01]  /*1f90*/  IMAD.MOV.U32 R10, RZ, RZ, -0x74eba897 ;  /* 0x8b145769ff0a7424 */ /* 0x000fe200078e00ff */
[----:B------:R-:W-:Y:S01]  /*1fa0*/  LOP3.LUT R3, R3, R12, RZ, 0x3c, !PT ;  /* 0x0000000c03037212 */ /* 0x000fe200078e3cff */
[----:B------:R-:W-:Y:S01]  /*1fb0*/  IMAD.MOV.U32 R11, RZ, RZ, 0x4005bf0a ;  /* 0x4005bf0aff0b7424 */ /* 0x000fe200078e00ff */
[----:B------:R-:W-:Y:S01]  /*1fc0*/  BSSY.RECONVERGENT B2, `(.L_x_49) ;  /* 0x000001a000027945 */ /* 0x000fe20003800200 */
[----:B------:R-:W-:Y:S01]  /*1fd0*/  IMAD.MOV.U32 R24, RZ, RZ, R5 ;  /* 0x000000ffff187224 */ /* 0x000fe200078e0005 */
[----:B------:R-:W-:Y:S01]  /*1fe0*/  DSETP.NEU.AND P2, PT, R36, RZ, PT ;  /* 0x000000ff2400722a */ /* 0x000fe20003f4d000 */
[----:B------:R-:W-:Y:S02]  /*1ff0*/  IMAD.SHL.U32 R12, R3, 0x2, RZ ;  /* 0x00000002030c7824 */ /* 0x000fe400078e00ff */
[----:B------:R-:W-:-:S03]  /*2000*/  IMAD.MOV.U32 R45, RZ, RZ, R17 ;  /* 0x000000ffff2d7224 */ /* 0x000fc600078e0011 */
[----:B------:R-:W-:Y:S01]  /*2010*/  LOP3.LUT R4, R3, R12, R4, 0x96, !PT ;  /* 0x0000000c03047212 */ /* 0x000fe200078e9604 */
[----:B------:R-:W-:Y:S02]  /*2020*/  VIADD R12, R16, 0xb0f8a ;  /* 0x000b0f8a100c7836 */ /* 0x000fe40000000000 */
[----:B------:R-:W-:Y:S01]  /*2030*/  IMAD.MOV.U32 R16, RZ, RZ, 0x2f800000 ;  /* 0x2f800000ff107424 */ /* 0x000fe200078e00ff */
[----:B------:R-:W-:Y:S01]  /*2040*/  LOP3.LUT R25, R4, R5, RZ, 0x3c, !PT ;  /* 0x0000000504197212 */ /* 0x000fe200078e3cff */
[----:B------:R-:W-:Y:S01]  /*2050*/  DADD R4, -R36, R10 ;  /* 0x0000000024047229 */ /* 0x000fe2000000010a */
[----:B------:R0:W-:Y:S03]  /*2060*/  STG.E.64 desc[UR8][R22.64], R12 ;  /* 0x0000000c16007986 */ /* 0x0001e6000c101b08 */
[----:B------:R-:W-:Y:S01]  /*2070*/  IMAD.IADD R3, R25, 0x1, R12 ;  /* 0x0000000119037824 */ /* 0x000fe200078e020c */
[----:B------:R0:W-:Y:S04]  /*2080*/  STG.E.64 desc[UR8][R22.64+0x10], R24 ;  /* 0x0000101816007986 */ /* 0x0001e8000c101b08 */
[----:B------:R-:W-:-:S02]  /*2090*/  I2FP.F32.U32 R3, R3 ;  /* 0x0000000300037245 */ /* 0x000fc40000201000 */
[----:B------:R-:W-:-:S03]  /*20a0*/  LOP3.LUT R4, R5, 0x7ff00000, RZ, 0xc0, !PT ;  /* 0x7ff0000005047812 */ /* 0x000fc600078ec0ff */
[----:B------:R-:W-:Y:S01]  /*20b0*/  FFMA R3, R3, R16, 1.1641532182693481445e-10 ;  /* 0x2f00000003037423 */ /* 0x000fe20000000010 */
[----:B------:R-:W-:-:S03]  /*20c0*/  ISETP.NE.AND P0, PT, R4, 0x7ff00000, PT ;  /* 0x7ff000000400780c */ /* 0x000fc60003f05270 */
[----:B------:R0:W1:Y:S10]  /*20d0*/  F2F.F64.F32 R4, R3 ;  /* 0x0000000300047310 */ /* 0x0000740000201800 */
[----:B0-----:R-:W-:Y:S05]  /*20e0*/  @P0 BRA `(.L_x_50) ;  /* 0x00000000001c0947 */ /* 0x001fea0003800000 */
[----:B------:R-:W-:-:S14]  /*20f0*/  DSETP.NAN.AND P0, PT, R36, R36, PT ;  /* 0x000000242400722a */ /* 0x000fdc0003f08000 */
[----:B------:R-:W-:Y:S01]  /*2100*/  @P0 DADD R44, -R36, R10 ;  /* 0x00000000242c0229 */ /* 0x000fe2000000010a */
[----:B------:R-:W-:Y:S10]  /*2110*/  @P0 BRA `(.L_x_50) ;  /* 0x0000000000100947 */ /* 0x000ff40003800000 */
[----:B------:R-:W-:-:S14]  /*2120*/  DSETP.NEU.AND P0, PT, |R36|, +INF , PT ;  /* 0x7ff000002400742a */ /* 0x000fdc0003f0d200 */
[----:B------:R-:W-:Y:S02]  /*2130*/  @!P0 ISETP.GE.AND P1, PT, R7, RZ, PT ;  /* 0x000000ff0700820c */ /* 0x000fe40003f26270 */
[----:B------:R-:W-:Y:S02]  /*2140*/  @!P0 MOV R44, RZ ;  /* 0x000000ff002c8202 */ /* 0x000fe40000000f00 */
[----:B------:R-:W-:-:S09]  /*2150*/  @!P0 SEL R45, RZ, 0x7ff00000, !P1 ;  /* 0x7ff00000ff2d8807 */ /* 0x000fd20004800000 */
.L_x_50:
[----:B------:R-:W-:Y:S05]  /*2160*/  BSYNC.RECONVERGENT B2 ;  /* 0x0000000000027941 */ /* 0x000fea0003800200 */
.L_x_49:
[----:B------:R-:W-:Y:S02]  /*2170*/  FSEL R6, R44, RZ, P2 ;  /* 0x000000ff2c067208 */ /* 0x000fe40001000000 */
[----:B------:R-:W-:-:S06]  /*2180*/  FSEL R7, R45, 1.875, P2 ;  /* 0x3ff000002d077808 */ /* 0x000fcc0001000000 */
[----:B-1----:R-:W-:-:S14]  /*2190*/  DSETP.GT.AND P0, PT, R6, R4, PT ;  /* 0x000000040600722a */ /* 0x002fdc0003f04000 */
[----:B------:R-:W-:Y:S05]  /*21a0*/  @!P0 BREAK.RELIABLE B1 ;  /* 0x0000000000018942 */ /* 0x000fea0003800100 */
[----:B------:R-:W-:Y:S05]  /*21b0*/  @!P0 BRA `(.L_x_51) ;  /* 0x0000000000088947 */ /* 0x000fea0003800000 */
.L_x_47:
[----:B------:R-:W-:Y:S05]  /*21c0*/  BSYNC.RELIABLE B1 ;  /* 0x0000000000017941 */ /* 0x000fea0003800100 */
.L_x_46:
[----:B------:R0:W-:Y:S02]  /*21d0*/  STG.E.64 desc[UR8][R20.64], R8 ;  /* 0x0000000814007986 */ /* 0x0001e4000c101b08 */
.L_x_51:
[----:B------:R-:W-:Y:S05]  /*21e0*/  BSYNC.RECONVERGENT B0 ;  /* 0x0000000000007941 */ /* 0x000fea0003800200 */
.L_x_45:
[----:B------:R-:W-:Y:S05]  /*21f0*/  WARPSYNC.ALL ;  /* 0x0000000000007948 */ /* 0x000fea0003800000 */
[----:B------:R-:W1:Y:S02]  /*2200*/  LDC.64 R6, c[0x0][0x398] ;  /* 0x0000e600ff067b82 */ /* 0x000e640000000a00 */
[----:B-1----:R-:W2:Y:S01]  /*2210*/  LDG.E.64 R6, desc[UR8][R6.64+0x20] ;  /* 0x0000200806067981 */ /* 0x002ea2000c1e1b00 */
[----:B------:R-:W-:-:S09]  /*2220*/  UIADD3 UR6, UPT, UPT, UR6, 0x1, URZ ;  /* 0x0000000106067890 */ /* 0x000fd2000fffe0ff */
[----:B------:R-:W2:Y:S02]  /*2230*/  I2F.F64.U32 R4, UR6 ;  /* 0x0000000600047d12 */ /* 0x000ea40008201800 */
[C---:B--2---:R-:W-:Y:S02]  /*2240*/  DSETP.GT.AND P1, PT, R6.reuse, R4, PT ;  /* 0x000000040600722a */ /* 0x044fe40003f24000 */
[----:B------:R-:W-:-:S12]  /*2250*/  DSETP.GT.AND P0, PT, R6, RZ, PT ;  /* 0x000000ff0600722a */ /* 0x000fd80003f04000 */
[----:B------:R-:W-:Y:S05]  /*2260*/  @P1 BRA `(.L_x_52) ;  /* 0xffffffe000681947 */ /* 0x000fea000383ffff */
.L_x_5:
[----:B------:R-:W-:-:S06]  /*2270*/  UIADD3 UR5, UPT, UPT, UR5, 0x1, URZ ;  /* 0x0000000105057890 */ /* 0x000fcc000fffe0ff */
[----:B------:R-:W-:-:S13]  /*2280*/  ISETP.NE.AND P1, PT, R0, UR5, PT ;  /* 0x0000000500007c0c */ /* 0x000fda000bf25270 */
[----:B------:R-:W-:Y:S05]  /*2290*/  @P1 BRA `(.L_x_53) ;  /* 0xffffffdc00b81947 */ /* 0x000fea000383ffff */
.L_x_4:
[----:B------:R-:W-:Y:S06]  /*22a0*/  BAR.SYNC.DEFER_BLOCKING 0x0 ;  /* 0x0000000000007b1d */ /* 0x000fec0000010000 */
[----:B------:R-:W-:Y:S05]  /*22b0*/  BRA.U UP0, `(.L_x_54) ;  /* 0xffffffdd008c7547 */ /* 0x000fea000b83ffff */
[----:B------:R-:W-:Y:S05]  /*22c0*/  EXIT ;  /* 0x000000000000794d */ /* 0x000fea0003800000 */
        .weak           $__internal_0_$__cuda_sm20_div_rn_f64_full
        .type           $__internal_0_$__cuda_sm20_div_rn_f64_full,@function
        .size           $__internal_0_$__cuda_sm20_div_rn_f64_full,($__internal_1_$__cuda_sm20_dsqrt_rn_f64_mediumpath_v1 - $__internal_0_$__cuda_sm20_div_rn_f64_full)
$__internal_0_$__cuda_sm20_div_rn_f64_full:
[C---:B------:R-:W-:Y:S01]  /*22d0*/  FSETP.GEU.AND P0, PT, |R41|.reuse, 1.469367938527859385e-39, PT ;  /* 0x001000002900780b */ /* 0x040fe20003f0e200 */
[----:B------:R-:W-:Y:S01]  /*22e0*/  IMAD.MOV.U32 R46, RZ, RZ, 0x1 ;  /* 0x00000001ff2e7424 */ /* 0x000fe200078e00ff */
[----:B------:R-:W-:Y:S01]  /*22f0*/  LOP3.LUT R30, R41, 0x800fffff, RZ, 0xc0, !PT ;  /* 0x800fffff291e7812 */ /* 0x000fe200078ec0ff */
[----:B------:R-:W-:Y:S01]  /*2300*/  IMAD.MOV.U32 R55, RZ, RZ, 0x1ca00000 ;  /* 0x1ca00000ff377424 */ /* 0x000fe200078e00ff */
[C---:B------:R-:W-:Y:S01]  /*2310*/  FSETP.GEU.AND P2, PT, |R45|.reuse, 1.469367938527859385e-39, PT ;  /* 0x001000002d00780b */ /* 0x040fe20003f4e200 */
[----:B------:R-:W-:Y:S01]  /*2320*/  BSSY.RECONVERGENT B1, `(.L_x_55) ;  /* 0x0000052000017945 */ /* 0x000fe20003800200 */
[----:B------:R-:W-:Y:S01]  /*2330*/  LOP3.LUT R31, R30, 0x3ff00000, RZ, 0xfc, !PT ;  /* 0x3ff000001e1f7812 */ /* 0x000fe200078efcff */
[----:B------:R-:W-:Y:S01]  /*2340*/  IMAD.MOV.U32 R30, RZ, RZ, R40 ;  /* 0x000000ffff1e7224 */ /* 0x000fe200078e0028 */
[----:B------:R-:W-:Y:S02]  /*2350*/  LOP3.LUT R17, R45, 0x7ff00000, RZ, 0xc0, !PT ;  /* 0x7ff000002d117812 */ /* 0x000fe400078ec0ff */
[----:B------:R-:W-:-:S03]  /*2360*/  LOP3.LUT R56, R41, 0x7ff00000, RZ, 0xc0, !PT ;  /* 0x7ff0000029387812 */ /* 0x000fc600078ec0ff */
[----:B------:R-:W-:Y:S01]  /*2370*/  @!P0 DMUL R30, R40, 8.98846567431157953865e+307 ;  /* 0x7fe00000281e8828 */ /* 0x000fe20000000000 */
[----:B------:R-:W-:-:S03]  /*2380*/  ISETP.GE.U32.AND P1, PT, R17, R56, PT ;  /* 0x000000381100720c */ /* 0x000fc60003f26070 */
[----:B------:R-:W-:Y:S02]  /*2390*/  @!P2 LOP3.LUT R48, R41, 0x7ff00000, RZ, 0xc0, !PT ;  /* 0x7ff000002930a812 */ /* 0x000fe400078ec0ff */
[----:B------:R-:W0:Y:S02]  /*23a0*/  MUFU.RCP64H R47, R31 ;  /* 0x0000001f002f7308 */ /* 0x000e240000001800 */
[----:B------:R-:W-:Y:S02]  /*23b0*/  @!P2 ISETP.GE.U32.AND P3, PT, R17, R48, PT ;  /* 0x000000301100a20c */ /* 0x000fe40003f66070 */
[----:B------:R-:W-:Y:S02]  /*23c0*/  @!P0 LOP3.LUT R56, R31, 0x7ff00000, RZ, 0xc0, !PT ;  /* 0x7ff000001f388812 */ /* 0x000fe400078ec0ff */
[----:B------:R-:W-:-:S04]  /*23d0*/  @!P2 SEL R49, R55, 0x63400000, !P3 ;  /* 0x634000003731a807 */ /* 0x000fc80005800000 */
[----:B------:R-:W-:-:S04]  /*23e0*/  @!P2 LOP3.LUT R52, R49, 0x80000000, R45, 0xf8, !PT ;  /* 0x800000003134a812 */ /* 0x000fc800078ef82d */
[----:B------:R-:W-:Y:S01]  /*23f0*/  @!P2 LOP3.LUT R53, R52, 0x100000, RZ, 0xfc, !PT ;  /* 0x001000003435a812 */ /* 0x000fe200078efcff */
[----:B------:R-:W-:Y:S01]  /*2400*/  @!P2 IMAD.MOV.U32 R52, RZ, RZ, RZ ;  /* 0x000000ffff34a224 */ /* 0x000fe200078e00ff */
[----:B0-----:R-:W-:-:S08]  /*2410*/  DFMA R50, R46, -R30, 1 ;  /* 0x3ff000002e32742b */ /* 0x001fd0000000081e */
[----:B------:R-:W-:-:S08]  /*2420*/  DFMA R50, R50, R50, R50 ;  /* 0x000000323232722b */ /* 0x000fd00000000032 */
[----:B------:R-:W-:Y:S01]  /*2430*/  DFMA R50, R46, R50, R46 ;  /* 0x000000322e32722b */ /* 0x000fe2000000002e */
[----:B------:R-:W-:Y:S01]  /*2440*/  SEL R47, R55, 0x63400000, !P1 ;  /* 0x63400000372f7807 */ /* 0x000fe20004800000 */
[----:B------:R-:W-:-:S03]  /*2450*/  IMAD.MOV.U32 R46, RZ, RZ, R44 ;  /* 0x000000ffff2e7224 */ /* 0x000fc600078e002c */
[----:B------:R-:W-:-:S03]  /*2460*/  LOP3.LUT R47, R47, 0x800fffff, R45, 0xf8, !PT ;  /* 0x800fffff2f2f7812 */ /* 0x000fc600078ef82d */
[----:B------:R-:W-:-:S03]  /*2470*/  DFMA R48, R50, -R30, 1 ;  /* 0x3ff000003230742b */ /* 0x000fc6000000081e */
[----:B------:R-:W-:-:S05]  /*2480*/  @!P2 DFMA R46, R46, 2, -R52 ;  /* 0x400000002e2ea82b */ /* 0x000fca0000000834 */
[----:B------:R-:W-:-:S08]  /*2490*/  DFMA R48, R50, R48, R50 ;  /* 0x000000303230722b */ /* 0x000fd00000000032 */
[----:B------:R-:W-:-:S08]  /*24a0*/  DMUL R50, R48, R46 ;  /* 0x0000002e30327228 */ /* 0x000fd00000000000 */
[----:B------:R-:W-:-:S08]  /*24b0*/  DFMA R52, R50, -R30, R46 ;  /* 0x8000001e3234722b */ /* 0x000fd0000000002e */
[----:B------:R-:W-:Y:S01]  /*24c0*/  DFMA R52, R48, R52, R50 ;  /* 0x000000343034722b */ /* 0x000fe20000000032 */
[----:B------:R-:W-:Y:S01]  /*24d0*/  IMAD.MOV.U32 R50, RZ, RZ, R17 ;  /* 0x000000ffff327224 */ /* 0x000fe200078e0011 */
[----:B------:R-:W-:Y:S01]  /*24e0*/  @!P2 LOP3.LUT R50, R47, 0x7ff00000, RZ, 0xc0, !PT ;  /* 0x7ff000002f32a812 */ /* 0x000fe200078ec0ff */
[----:B------:R-:W-:-:S04]  /*24f0*/  VIADD R49, R56, 0xffffffff ;  /* 0xffffffff38317836 */ /* 0x000fc80000000000 */
[----:B------:R-:W-:-:S05]  /*2500*/  VIADD R48, R50, 0xffffffff ;  /* 0xffffffff32307836 */ /* 0x000fca0000000000 */
[----:B------:R-:W-:-:S04]  /*2510*/  ISETP.GT.U32.AND P0, PT, R48, 0x7feffffe, PT ;  /* 0x7feffffe3000780c */ /* 0x000fc80003f04070 */
[----:B------:R-:W-:-:S13]  /*2520*/  ISETP.GT.U32.OR P0, PT, R49, 0x7feffffe, P0 ;  /* 0x7feffffe3100780c */ /* 0x000fda0000704470 */
[----:B------:R-:W-:Y:S05]  /*2530*/  @P0 BRA `(.L_x_56) ;  /* 0x00000000006c0947 */ /* 0x000fea0003800000 */
[----:B------:R-:W-:-:S04]  /*2540*/  LOP3.LUT R48, R41, 0x7ff00000, RZ, 0xc0, !PT ;  /* 0x7ff0000029307812 */ /* 0x000fc800078ec0ff */
[CC--:B------:R-:W-:Y:S02]  /*2550*/  VIADDMNMX R44, R17.reuse, -R48.reuse, 0xb9600000, !PT ;  /* 0xb9600000112c7446 */ /* 0x0c0fe40007800930 */
[----:B------:R-:W-:Y:S02]  /*2560*/  ISETP.GE.U32.AND P0, PT, R17, R48, PT ;  /* 0x000000301100720c */ /* 0x000fe40003f06070 */
[----:B------:R-:W-:Y:S02]  /*2570*/  VIMNMX R17, PT, PT, R44, 0x46a00000, PT ;  /* 0x46a000002c117848 */ /* 0x000fe40003fe0100 */
[----:B------:R-:W-:-:S05]  /*2580*/  SEL R44, R55, 0x63400000, !P0 ;  /* 0x63400000372c7807 */ /* 0x000fca0004000000 */
[----:B------:R-:W-:Y:S02]  /*2590*/  IMAD.IADD R17, R17, 0x1, -R44 ;  /* 0x0000000111117824 */ /* 0x000fe400078e0a2c */
[----:B------:R-:W-:Y:S02]  /*25a0*/  IMAD.MOV.U32 R44, RZ, RZ, RZ ;  /* 0x000000ffff2c7224 */ /* 0x000fe400078e00ff */
[----:B------:R-:W-:-:S06]  /*25b0*/  VIADD R45, R17, 0x7fe00000 ;  /* 0x7fe00000112d7836 */ /* 0x000fcc0000000000 */
[----:B------:R-:W-:-:S10]  /*25c0*/  DMUL R48, R52, R44 ;  /* 0x0000002c34307228 */ /* 0x000fd40000000000 */
[----:B------:R-:W-:-:S13]  /*25d0*/  FSETP.GTU.AND P0, PT, |R49|, 1.469367938527859385e-39, PT ;  /* 0x001000003100780b */ /* 0x000fda0003f0c200 */
[----:B------:R-:W-:Y:S05]  /*25e0*/  @P0 BRA `(.L_x_57) ;  /* 0x0000000000940947 */ /* 0x000fea0003800000 */
[----:B------:R-:W-:Y:S01]  /*25f0*/  DFMA R30, R52, -R30, R46 ;  /* 0x8000001e341e722b */ /* 0x000fe2000000002e */
[----:B------:R-:W-:-:S09]  /*2600*/  IMAD.MOV.U32 R44, RZ, RZ, RZ ;  /* 0x000000ffff2c7224 */ /* 0x000fd200078e00ff */
[C---:B------:R-:W-:Y:S02]  /*2610*/  FSETP.NEU.AND P0, PT, R31.reuse, RZ, PT ;  /* 0x000000ff1f00720b */ /* 0x040fe40003f0d000 */
[----:B------:R-:W-:-:S04]  /*2620*/  LOP3.LUT R41, R31, 0x80000000, R41, 0x48, !PT ;  /* 0x800000001f297812 */ /* 0x000fc800078e4829 */
[----:B------:R-:W-:-:S07]  /*2630*/  LOP3.LUT R45, R41, R45, RZ, 0xfc, !PT ;  /* 0x0000002d292d7212 */ /* 0x000fce00078efcff */
[----:B------:R-:W-:Y:S05]  /*2640*/  @!P0 BRA `(.L_x_57) ;  /* 0x00000000007c8947 */ /* 0x000fea0003800000 */
[C---:B------:R-:W-:Y:S01]  /*2650*/  IADD3 R31, PT, PT, -R17.reuse, RZ, RZ ;  /* 0x000000ff111f7210 */ /* 0x040fe20007ffe1ff */
[----:B------:R-:W-:Y:S01]  /*2660*/  IMAD.MOV.U32 R30, RZ, RZ, RZ ;  /* 0x000000ffff1e7224 */ /* 0x000fe200078e00ff */
[----:B------:R-:W-:Y:S01]  /*2670*/  DMUL.RP R44, R52, R44 ;  /* 0x0000002c342c7228 */ /* 0x000fe20000008000 */
[----:B------:R-:W-:-:S04]  /*2680*/  IADD3 R17, PT, PT, -R17, -0x43300000, RZ ;  /* 0xbcd0000011117810 */ /* 0x000fc80007ffe1ff */
[----:B------:R-:W-:-:S05]  /*2690*/  DFMA R30, R48, -R30, R52 ;  /* 0x8000001e301e722b */ /* 0x000fca0000000034 */
[----:B------:R-:W-:-:S05]  /*26a0*/  LOP3.LUT R41, R45, R41, RZ, 0x3c, !PT ;  /* 0x000000292d297212 */ /* 0x000fca00078e3cff */
[----:B------:R-:W-:-:S04]  /*26b0*/  FSETP.NEU.AND P0, PT, |R31|, R17, PT ;  /* 0x000000111f00720b */ /* 0x000fc80003f0d200 */
[----:B------:R-:W-:Y:S02]  /*26c0*/  FSEL R48, R44, R48, !P0 ;  /* 0x000000302c307208 */ /* 0x000fe40004000000 */
[----:B------:R-:W-:Y:S01]  /*26d0*/  FSEL R49, R41, R49, !P0 ;  /* 0x0000003129317208 */ /* 0x000fe20004000000 */
[----:B------:R-:W-:Y:S06]  /*26e0*/  BRA `(.L_x_57) ;  /* 0x0000000000547947 */ /* 0x000fec0003800000 */
.L_x_56:
[----:B------:R-:W-:-:S14]  /*26f0*/  DSETP.NAN.AND P0, PT, R44, R44, PT ;  /* 0x0000002c2c00722a */ /* 0x000fdc0003f08000 */
[----:B------:R-:W-:Y:S05]  /*2700*/  @P0 BRA `(.L_x_58) ;  /* 0x0000000000440947 */ /* 0x000fea0003800000 */
[----:B------:R-:W-:-:S14]  /*2710*/  DSETP.NAN.AND P0, PT, R40, R40, PT ;  /* 0x000000282800722a */ /* 0x000fdc0003f08000 */
[----:B------:R-:W-:Y:S05]  /*2720*/  @P0 BRA `(.L_x_59) ;  /* 0x0000000000300947 */ /* 0x000fea0003800000 */
[----:B------:R-:W-:Y:S01]  /*2730*/  ISETP.NE.AND P0, PT, R50, R56, PT ;  /* 0x000000383200720c */ /* 0x000fe20003f05270 */
[----:B------:R-:W-:Y:S02]  /*2740*/  IMAD.MOV.U32 R48, RZ, RZ, 0x0 ;  /* 0x00000000ff307424 */ /* 0x000fe400078e00ff */
[----:B------:R-:W-:-:S10]  /*2750*/  IMAD.MOV.U32 R49, RZ, RZ, -0x80000 ;  /* 0xfff80000ff317424 */ /* 0x000fd400078e00ff */
[----:B------:R-:W-:Y:S05]  /*2760*/  @!P0 BRA `(.L_x_57) ;  /* 0x0000000000348947 */ /* 0x000fea0003800000 */
[----:B------:R-:W-:Y:S02]  /*2770*/  ISETP.NE.AND P0, PT, R50, 0x7ff00000, PT ;  /* 0x7ff000003200780c */ /* 0x000fe40003f05270 */
[----:B------:R-:W-:Y:S02]  /*2780*/  LOP3.LUT R49, R45, 0x80000000, R41, 0x48, !PT ;  /* 0x800000002d317812 */ /* 0x000fe400078e4829 */
[----:B------:R-:W-:-:S13]  /*2790*/  ISETP.EQ.OR P0, PT, R56, RZ, !P0 ;  /* 0x000000ff3800720c */ /* 0x000fda0004702670 */
[----:B------:R-:W-:Y:S01]  /*27a0*/  @P0 LOP3.LUT R17, R49, 0x7ff00000, RZ, 0xfc, !PT ;  /* 0x7ff0000031110812 */ /* 0x000fe200078efcff */
[----:B------:R-:W-:Y:S02]  /*27b0*/  @!P0 IMAD.MOV.U32 R48, RZ, RZ, RZ ;  /* 0x000000ffff308224 */ /* 0x000fe400078e00ff */
[----:B------:R-:W-:Y:S02]  /*27c0*/  @P0 IMAD.MOV.U32 R48, RZ, RZ, RZ ;  /* 0x000000ffff300224 */ /* 0x000fe400078e00ff */
[----:B------:R-:W-:Y:S01]  /*27d0*/  @P0 IMAD.MOV.U32 R49, RZ, RZ, R17 ;  /* 0x000000ffff310224 */ /* 0x000fe200078e0011 */
[----:B------:R-:W-:Y:S06]  /*27e0*/  BRA `(.L_x_57) ;  /* 0x0000000000147947 */ /* 0x000fec0003800000 */
.L_x_59:
[----:B------:R-:W-:Y:S01]  /*27f0*/  LOP3.LUT R49, R41, 0x80000, RZ, 0xfc, !PT ;  /* 0x0008000029317812 */ /* 0x000fe200078efcff */
[----:B------:R-:W-:Y:S01]  /*2800*/  IMAD.MOV.U32 R48, RZ, RZ, R40 ;  /* 0x000000ffff307224 */ /* 0x000fe200078e0028 */
[----:B------:R-:W-:Y:S06]  /*2810*/  BRA `(.L_x_57) ;  /* 0x0000000000087947 */ /* 0x000fec0003800000 */
.L_x_58:
[----:B------:R-:W-:Y:S01]  /*2820*/  LOP3.LUT R49, R45, 0x80000, RZ, 0xfc, !PT ;  /* 0x000800002d317812 */ /* 0x000fe200078efcff */
[----:B------:R-:W-:-:S07]  /*2830*/  IMAD.MOV.U32 R48, RZ, RZ, R44 ;  /* 0x000000ffff307224 */ /* 0x000fce00078e002c */
.L_x_57:
[----:B------:R-:W-:Y:S05]  /*2840*/  BSYNC.RECONVERGENT B1 ;  /* 0x0000000000017941 */ /* 0x000fea0003800200 */
.L_x_55:
[----:B------:R-:W-:Y:S02]  /*2850*/  IMAD.MOV.U32 R55, RZ, RZ, 0x0 ;  /* 0x00000000ff377424 */ /* 0x000fe400078e00ff */
[----:B------:R-:W-:Y:S02]  /*2860*/  IMAD.MOV.U32 R44, RZ, RZ, R48 ;  /* 0x000000ffff2c7224 */ /* 0x000fe400078e0030 */
[----:B------:R-:W-:Y:S01]  /*2870*/  IMAD.MOV.U32 R45, RZ, RZ, R49 ;  /* 0x000000ffff2d7224 */ /* 0x000fe200078e0031 */
[----:B------:R-:W-:Y:S06]  /*2880*/  RET.REL.NODEC R54 `(_Z8SimulatePdiP17curandStateXORWOWS_) ;  /* 0xffffffd436dc7950 */ /* 0x000fec0003c3ffff */
        .weak           $__internal_1_$__cuda_sm20_dsqrt_rn_f64_mediumpath_v1
        .type           $__internal_1_$__cuda_sm20_dsqrt_rn_f64_mediumpath_v1,@function
        .size           $__internal_1_$__cuda_sm20_dsqrt_rn_f64_mediumpath_v1,($_Z8SimulatePdiP17curandStateXORWOWS_$__internal_accurate_pow - $__internal_1_$__cuda_sm20_dsqrt_rn_f64_mediumpath_v1)
$__internal_1_$__cuda_sm20_dsqrt_rn_f64_mediumpath_v1:
[----:B------:R-:W-:Y:S01]  /*2890*/  ISETP.GE.U32.AND P0, PT, R8, -0x3400000, PT ;  /* 0xfcc000000800780c */ /* 0x000fe20003f06070 */
[----:B------:R-:W-:-:S12]  /*28a0*/  IMAD.MOV.U32 R11, RZ, RZ, R17 ;  /* 0x000000ffff0b7224 */ /* 0x000fd800078e0011 */
[----:B------:R-:W-:Y:S05]  /*28b0*/  @!P0 BRA `(.L_x_60) ;  /* 0x0000000000208947 */ /* 0x000fea0003800000 */
[----:B------:R-:W-:-:S10]  /*28c0*/  DFMA.RM R10, R14, R10, R12 ;  /* 0x0000000a0e0a722b */ /* 0x000fd4000000400c */
[----:B------:R-:W-:-:S04]  /*28d0*/  IADD3 R8, P0, PT, R10, 0x1, RZ ;  /* 0x000000010a087810 */ /* 0x000fc80007f1e0ff */
[----:B------:R-:W-:-:S06]  /*28e0*/  IADD3.X R9, PT, PT, RZ, R11, RZ, P0, !PT ;  /* 0x0000000bff097210 */ /* 0x000fcc00007fe4ff */
[----:B------:R-:W-:-:S08]  /*28f0*/  DFMA.RP R6, -R10, R8, R6 ;  /* 0x000000080a06722b */ /* 0x000fd00000008106 */
[----:B------:R-:W-:-:S06]  /*2900*/  DSETP.GT.AND P0, PT, R6, RZ, PT ;  /* 0x000000ff0600722a */ /* 0x000fcc0003f04000 */
[----:B------:R-:W-:Y:S02]  /*2910*/  FSEL R8, R8, R10, P0 ;  /* 0x0000000a08087208 */ /* 0x000fe40000000000 */
[----:B------:R-:W-:Y:S01]  /*2920*/  FSEL R9, R9, R11, P0 ;  /* 0x0000000b09097208 */ /* 0x000fe20000000000 */
[----:B------:R-:W-:Y:S06]  /*2930*/  BRA `(.L_x_61) ;  /* 0x0000000000647947 */ /* 0x000fec0003800000 */
.L_x_60:
[----:B------:R-:W-:-:S14]  /*2940*/  DSETP.NE.AND P0, PT, R6, RZ, PT ;  /* 0x000000ff0600722a */ /* 0x000fdc0003f05000 */
[----:B------:R-:W-:Y:S05]  /*2950*/  @!P0 BRA `(.L_x_62) ;  /* 0x0000000000588947 */ /* 0x000fea0003800000 */
[----:B------:R-:W-:-:S13]  /*2960*/  ISETP.GE.AND P0, PT, R7, RZ, PT ;  /* 0x000000ff0700720c */ /* 0x000fda0003f06270 */
[----:B------:R-:W-:Y:S02]  /*2970*/  @!P0 IMAD.MOV.U32 R8, RZ, RZ, 0x0 ;  /* 0x00000000ff088424 */ /* 0x000fe400078e00ff */
[----:B------:R-:W-:Y:S01]  /*2980*/  @!P0 IMAD.MOV.U32 R9, RZ, RZ, -0x80000 ;  /* 0xfff80000ff098424 */ /* 0x000fe200078e00ff */
[----:B------:R-:W-:Y:S06]  /*2990*/  @!P0 BRA `(.L_x_61) ;  /* 0x00000000004c8947 */ /* 0x000fec0003800000 */
[----:B------:R-:W-:-:S13]  /*29a0*/  ISETP.GT.AND P0, PT, R7, 0x7fefffff, PT ;  /* 0x7fefffff0700780c */ /* 0x000fda0003f04270 */
[----:B------:R-:W-:Y:S05]  /*29b0*/  @P0 BRA `(.L_x_62) ;  /* 0x0000000000400947 */ /* 0x000fea0003800000 */
[----:B------:R-:W-:Y:S01]  /*29c0*/  DMUL R6, R6, 8.11296384146066816958e+31 ;  /* 0x4690000006067828 */ /* 0x000fe20000000000 */
[----:B------:R-:W-:Y:S02]  /*29d0*/  IMAD.MOV.U32 R8, RZ, RZ, RZ ;  /* 0x000000ffff087224 */ /* 0x000fe400078e00ff */
[----:B------:R-:W-:Y:S02]  /*29e0*/  IMAD.MOV.U32 R12, RZ, RZ, 0x0 ;  /* 0x00000000ff0c7424 */ /* 0x000fe400078e00ff */
[----:B------:R-:W-:Y:S01]  /*29f0*/  IMAD.MOV.U32 R13, RZ, RZ, 0x3fd80000 ;  /* 0x3fd80000ff0d7424 */ /* 0x000fe200078e00ff */
[----:B------:R-:W0:Y:S02]  /*2a00*/  MUFU.RSQ64H R9, R7 ;  /* 0x0000000700097308 */ /* 0x000e240000001c00 */
[----:B0-----:R-:W-:-:S08]  /*2a10*/  DMUL R10, R8, R8 ;  /* 0x00000008080a7228 */ /* 0x001fd00000000000 */
[----:B------:R-:W-:-:S08]  /*2a20*/  DFMA R10, R6, -R10, 1 ;  /* 0x3ff00000060a742b */ /* 0x000fd0000000080a */
[----:B------:R-:W-:Y:S02]  /*2a30*/  DFMA R12, R10, R12, 0.5 ;  /* 0x3fe000000a0c742b */ /* 0x000fe4000000000c */
[----:B------:R-:W-:-:S08]  /*2a40*/  DMUL R10, R8, R10 ;  /* 0x0000000a080a7228 */ /* 0x000fd00000000000 */
[----:B------:R-:W-:-:S08]  /*2a50*/  DFMA R10, R12, R10, R8 ;  /* 0x0000000a0c0a722b */ /* 0x000fd00000000008 */
[----:B------:R-:W-:Y:S02]  /*2a60*/  DMUL R8, R6, R10 ;  /* 0x0000000a06087228 */ /* 0x000fe40000000000 */
[----:B------:R-:W-:-:S06]  /*2a70*/  VIADD R11, R11, 0xfff00000 ;  /* 0xfff000000b0b7836 */ /* 0x000fcc0000000000 */
[----:B------:R-:W-:-:S08]  /*2a80*/  DFMA R12, R8, -R8, R6 ;  /* 0x80000008080c722b */ /* 0x000fd00000000006 */
[----:B------:R-:W-:-:S10]  /*2a90*/  DFMA R8, R10, R12, R8 ;  /* 0x0000000c0a08722b */ /* 0x000fd40000000008 */
[----:B------:R-:W-:Y:S01]  /*2aa0*/  VIADD R9, R9, 0xfcb00000 ;  /* 0xfcb0000009097836 */ /* 0x000fe20000000000 */
[----:B------:R-:W-:Y:S06]  /*2ab0*/  BRA `(.L_x_61) ;  /* 0x0000000000047947 */ /* 0x000fec0003800000 */
.L_x_62:
[----:B------:R-:W-:-:S11]  /*2ac0*/  DADD R8, R6, R6 ;  /* 0x0000000006087229 */ /* 0x000fd60000000006 */
.L_x_61:
[----:B------:R-:W-:Y:S02]  /*2ad0*/  IMAD.MOV.U32 R5, RZ, RZ, 0x0 ;  /* 0x00000000ff057424 */ /* 0x000fe400078e00ff */
[----:B------:R-:W-:Y:S02]  /*2ae0*/  IMAD.MOV.U32 R24, RZ, RZ, R8 ;  /* 0x000000ffff187224 */ /* 0x000fe400078e0008 */
[----:B------:R-:W-:Y:S01]  /*2af0*/  IMAD.MOV.U32 R25, RZ, RZ, R9 ;  /* 0x000000ffff197224 */ /* 0x000fe200078e0009 */
[----:B------:R-:W-:Y:S06]  /*2b00*/  RET.REL.NODEC R4 `(_Z8SimulatePdiP17curandStateXORWOWS_) ;  /* 0xffffffd4043c7950 */ /* 0x000fec0003c3ffff */
        .type           $_Z8SimulatePdiP17curandStateXORWOWS_$__internal_accurate_pow,@function
        .size           $_Z8SimulatePdiP17curandStateXORWOWS_$__internal_accurate_pow,(.L_x_76 - $_Z8SimulatePdiP17curandStateXORWOWS_$__internal_accurate_pow)
$_Z8SimulatePdiP17curandStateXORWOWS_$__internal_accurate_pow:
[----:B------:R-:W-:Y:S01]  /*2b10*/  ISETP.GT.U32.AND P0, PT, R57, 0xfffff, PT ;  /* 0x000fffff3900780c */ /* 0x000fe20003f04070 */
[--C-:B------:R-:W-:Y:S01]  /*2b20*/  IMAD.MOV.U32 R47, RZ, RZ, R57.reuse ;  /* 0x000000ffff2f7224 */ /* 0x100fe200078e0039 */
[----:B------:R-:W-:Y:S01]  /*2b30*/  UMOV UR10, 0x7d2cafe2 ;  /* 0x7d2cafe2000a7882 */ /* 0x000fe20000000000 */
[----:B------:R-:W-:Y:S01]  /*2b40*/  IMAD.MOV.U32 R50, RZ, RZ, 0x41ad3b5a ;  /* 0x41ad3b5aff327424 */ /* 0x000fe200078e00ff */
[----:B------:R-:W-:Y:S01]  /*2b50*/  UMOV UR11, 0x3eb0f5ff ;  /* 0x3eb0f5ff000b7882 */ /* 0x000fe20000000000 */
[----:B------:R-:W-:Y:S01]  /*2b60*/  IMAD.MOV.U32 R51, RZ, RZ, 0x3ed0f5d2 ;  /* 0x3ed0f5d2ff337424 */ /* 0x000fe200078e00ff */
[----:B------:R-:W-:Y:S01]  /*2b70*/  SHF.R.U32.HI R57, RZ, 0x14, R57 ;  /* 0x00000014ff397819 */ /* 0x000fe20000011639 */
[----:B------:R-:W-:Y:S01]  /*2b80*/  UMOV UR12, 0x3b39803f ;  /* 0x3b39803f000c7882 */ /* 0x000fe20000000000 */
[----:B------:R-:W-:-:S05]  /*2b90*/  UMOV UR13, 0x3c7abc9e ;  /* 0x3c7abc9e000d7882 */ /* 0x000fca0000000000 */
[----:B------:R-:W-:-:S10]  /*2ba0*/  @!P0 DMUL R44, R46, 1.80143985094819840000e+16 ;  /* 0x435000002e2c8828 */ /* 0x000fd40000000000 */
[----:B------:R-:W-:Y:S01]  /*2bb0*/  @!P0 IMAD.MOV.U32 R47, RZ, RZ, R45 ;  /* 0x000000ffff2f8224 */ /* 0x000fe200078e002d */
[----:B------:R-:W-:Y:S02]  /*2bc0*/  @!P0 MOV R46, R44 ;  /* 0x0000002c002e8202 */ /* 0x000fe40000000f00 */
[----:B------:R-:W-:Y:S02]  /*2bd0*/  @!P0 LEA.HI R57, R45, 0xffffffca, RZ, 0xc ;  /* 0xffffffca2d398811 */ /* 0x000fe400078f60ff */
[----:B------:R-:W-:Y:S01]  /*2be0*/  LOP3.LUT R47, R47, 0x800fffff, RZ, 0xc0, !PT ;  /* 0x800fffff2f2f7812 */ /* 0x000fe200078ec0ff */
[----:B------:R-:W-:Y:S02]  /*2bf0*/  IMAD.MOV.U32 R48, RZ, RZ, R46 ;  /* 0x000000ffff307224 */ /* 0x000fe400078e002e */
[----:B------:R-:W-:Y:S01]  /*2c00*/  IMAD.MOV.U32 R46, RZ, RZ, RZ ;  /* 0x000000ffff2e7224 */ /* 0x000fe200078e00ff */
[----:B------:R-:W-:-:S04]  /*2c10*/  LOP3.LUT R47, R47, 0x3ff00000, RZ, 0xfc, !PT ;  /* 0x3ff000002f2f7812 */ /* 0x000fc800078efcff */
[----:B------:R-:W-:Y:S01]  /*2c20*/  ISETP.GE.U32.AND P1, PT, R47, 0x3ff6a09f, PT ;  /* 0x3ff6a09f2f00780c */ /* 0x000fe20003f26070 */
[----:B------:R-:W-:-:S12]  /*2c30*/  IMAD.MOV.U32 R49, RZ, RZ, R47 ;  /* 0x000000ffff317224 */ /* 0x000fd800078e002f */
[----:B------:R-:W-:-:S04]  /*2c40*/  @P1 VIADD R44, R49, 0xfff00000 ;  /* 0xfff00000312c1836 */ /* 0x000fc80000000000 */
[----:B------:R-:W-:-:S06]  /*2c50*/  @P1 IMAD.MOV.U32 R49, RZ, RZ, R44 ;  /* 0x000000ffff311224 */ /* 0x000fcc00078e002c */
[C---:B------:R-:W-:Y:S02]  /*2c60*/  DADD R54, R48.reuse, 1 ;  /* 0x3ff0000030367429 */ /* 0x040fe40000000000 */
[----:B------:R-:W-:-:S04]  /*2c70*/  DADD R48, R48, -1 ;  /* 0xbff0000030307429 */ /* 0x000fc80000000000 */
[----:B------:R-:W0:Y:S02]  /*2c80*/  MUFU.RCP64H R47, R55 ;  /* 0x00000037002f7308 */ /* 0x000e240000001800 */
[----:B0-----:R-:W-:-:S08]  /*2c90*/  DFMA R52, -R54, R46, 1 ;  /* 0x3ff000003634742b */ /* 0x001fd0000000012e */
[----:B------:R-:W-:-:S08]  /*2ca0*/  DFMA R52, R52, R52, R52 ;  /* 0x000000343434722b */ /* 0x000fd00000000034 */
[----:B------:R-:W-:-:S08]  /*2cb0*/  DFMA R52, R46, R52, R46 ;  /* 0x000000342e34722b */ /* 0x000fd0000000002e */
[----:B------:R-:W-:-:S08]  /*2cc0*/  DMUL R46, R48, R52 ;  /* 0x00000034302e7228 */ /* 0x000fd00000000000 */
[----:B------:R-:W-:-:S08]  /*2cd0*/  DFMA R46, R48, R52, R46 ;  /* 0x00000034302e722b */ /* 0x000fd0000000002e */
[----:B------:R-:W-:-:S08]  /*2ce0*/  DMUL R60, R46, R46 ;  /* 0x0000002e2e3c7228 */ /* 0x000fd00000000000 */
[----:B------:R-:W-:Y:S01]  /*2cf0*/  DFMA R50, R60, UR10, R50 ;  /* 0x0000000a3c327c2b */ /* 0x000fe20008000032 */
[----:B------:R-:W-:Y:S01]  /*2d00*/  UMOV UR10, 0x75488a3f ;  /* 0x75488a3f000a7882 */ /* 0x000fe20000000000 */
[----:B------:R-:W-:-:S06]  /*2d10*/  UMOV UR11, 0x3ef3b20a ;  /* 0x3ef3b20a000b7882 */ /* 0x000fcc0000000000 */
[----:B------:R-:W-:Y:S01]  /*2d20*/  DFMA R54, R60, R50, UR10 ;  /* 0x0000000a3c367e2b */ /* 0x000fe20008000032 */
[----:B------:R-:W-:Y:S01]  /*2d30*/  UMOV UR10, 0xe4faecd5 ;  /* 0xe4faecd5000a7882 */ /* 0x000fe20000000000 */
[----:B------:R-:W-:Y:S01]  /*2d40*/  UMOV UR11, 0x3f1745cd ;  /* 0x3f1745cd000b7882 */ /* 0x000fe20000000000 */
[----:B------:R-:W-:-:S05]  /*2d50*/  DADD R50, R48, -R46 ;  /* 0x0000000030327229 */ /* 0x000fca000000082e */
[----:B------:R-:W-:Y:S01]  /*2d60*/  DFMA R54, R60, R54, UR10 ;  /* 0x0000000a3c367e2b */ /* 0x000fe20008000036 */
[----:B------:R-:W-:Y:S01]  /*2d70*/  UMOV UR10, 0x258a578b ;  /* 0x258a578b000a7882 */ /* 0x000fe20000000000 */
[----:B------:R-:W-:Y:S01]  /*2d80*/  UMOV UR11, 0x3f3c71c7 ;  /* 0x3f3c71c7000b7882 */ /* 0x000fe20000000000 */
[----:B------:R-:W-:-:S05]  /*2d90*/  DADD R50, R50, R50 ;  /* 0x0000000032327229 */ /* 0x000fca0000000032 */
[----:B------:R-:W-:Y:S01]  /*2da0*/  DFMA R54, R60, R54, UR10 ;  /* 0x0000000a3c367e2b */ /* 0x000fe20008000036 */
[----:B------:R-:W-:Y:S01]  /*2db0*/  UMOV UR10, 0x9242b910 ;  /* 0x9242b910000a7882 */ /* 0x000fe20000000000 */
[----:B------:R-:W-:Y:S01]  /*2dc0*/  UMOV UR11, 0x3f624924 ;  /* 0x3f624924000b7882 */ /* 0x000fe20000000000 */
[----:B------:R-:W-:-:S05]  /*2dd0*/  DFMA R50, R48, -R46, R50 ;  /* 0x8000002e3032722b */ /* 0x000fca0000000032 */
[----:B------:R-:W-:Y:S01]  /*2de0*/  DFMA R54, R60, R54, UR10 ;  /* 0x0000000a3c367e2b */ /* 0x000fe20008000036 */
[----:B------:R-:W-:Y:S01]  /*2df0*/  UMOV UR10, 0x99999dfb ;  /* 0x99999dfb000a7882 */ /* 0x000fe20000000000 */
[----:B------:R-:W-:Y:S01]  /*2e00*/  UMOV UR11, 0x3f899999 ;  /* 0x3f899999000b7882 */ /* 0x000fe20000000000 */
[----:B------:R-:W-:-:S05]  /*2e10*/  DMUL R50, R52, R50 ;  /* 0x0000003234327228 */ /* 0x000fca0000000000 */
[----:B------:R-:W-:Y:S01]  /*2e20*/  DFMA R54, R60, R54, UR10 ;  /* 0x0000000a3c367e2b */ /* 0x000fe20008000036 */
[----:B------:R-:W-:Y:S01]  /*2e30*/  UMOV UR10, 0x55555555 ;  /* 0x55555555000a7882 */ /* 0x000fe20000000000 */
[----:B------:R-:W-:-:S03]  /*2e40*/  UMOV UR11, 0x3fb55555 ;  /* 0x3fb55555000b7882 */ /* 0x000fc60000000000 */
[----:B------:R-:W-:Y:S02]  /*2e50*/  VIADD R63, R51, 0x100000 ;  /* 0x00100000333f7836 */ /* 0x000fe40000000000 */
[----:B------:R-:W-:Y:S01]  /*2e60*/  IMAD.MOV.U32 R62, RZ, RZ, R50 ;  /* 0x000000ffff3e7224 */ /* 0x000fe200078e0032 */
[----:B------:R-:W-:-:S08]  /*2e70*/  DFMA R48, R60, R54, UR10 ;  /* 0x0000000a3c307e2b */ /* 0x000fd00008000036 */
[----:B------:R-:W-:Y:S01]  /*2e80*/  DADD R52, -R48, UR10 ;  /* 0x0000000a30347e29 */ /* 0x000fe20008000100 */
[----:B------:R-:W-:Y:S01]  /*2e90*/  UMOV UR10, 0xb9e7b0 ;  /* 0x00b9e7b0000a7882 */ /* 0x000fe20000000000 */
[----:B------:R-:W-:-:S06]  /*2ea0*/  UMOV UR11, 0x3c46a4cb ;  /* 0x3c46a4cb000b7882 */ /* 0x000fcc0000000000 */
[----:B------:R-:W-:Y:S02]  /*2eb0*/  DFMA R52, R60, R54, R52 ;  /* 0x000000363c34722b */ /* 0x000fe40000000034 */
[----:B------:R-:W-:-:S06]  /*2ec0*/  DMUL R54, R46, R46 ;  /* 0x0000002e2e367228 */ /* 0x000fcc0000000000 */
[----:B------:R-:W-:Y:S01]  /*2ed0*/  DADD R52, R52, -UR10 ;  /* 0x8000000a34347e29 */ /* 0x000fe20008000000 */
[----:B------:R-:W-:Y:S01]  /*2ee0*/  UMOV UR10, 0x80000000 ;  /* 0x80000000000a7882 */ /* 0x000fe20000000000 */
[C---:B------:R-:W-:Y:S01]  /*2ef0*/  DFMA R44, R46.reuse, R46, -R54 ;  /* 0x0000002e2e2c722b */ /* 0x040fe20000000836 */
[----:B------:R-:W-:Y:S01]  /*2f00*/  UMOV UR11, 0x43300000 ;  /* 0x43300000000b7882 */ /* 0x000fe20000000000 */
[----:B------:R-:W-:-:S06]  /*2f10*/  DMUL R60, R46, R54 ;  /* 0x000000362e3c7228 */ /* 0x000fcc0000000000 */
[C---:B------:R-:W-:Y:S02]  /*2f20*/  DFMA R62, R46.reuse, R62, R44 ;  /* 0x0000003e2e3e722b */ /* 0x040fe4000000002c */
[----:B------:R-:W-:-:S08]  /*2f30*/  DFMA R44, R46, R54, -R60 ;  /* 0x000000362e2c722b */ /* 0x000fd0000000083c */
[----:B------:R-:W-:Y:S02]  /*2f40*/  DFMA R44, R50, R54, R44 ;  /* 0x00000036322c722b */ /* 0x000fe4000000002c */
[----:B------:R-:W-:-:S06]  /*2f50*/  DADD R54, R48, R52 ;  /* 0x0000000030367229 */ /* 0x000fcc0000000034 */
[----:B------:R-:W-:Y:S02]  /*2f60*/  DFMA R44, R46, R62, R44 ;  /* 0x0000003e2e2c722b */ /* 0x000fe4000000002c */
[----:B------:R-:W-:-:S08]  /*2f70*/  DADD R62, R48, -R54 ;  /* 0x00000000303e7229 */ /* 0x000fd00000000836 */
[----:B------:R-:W-:Y:S02]  /*2f80*/  DADD R62, R52, R62 ;  /* 0x00000000343e7229 */ /* 0x000fe4000000003e */
[----:B------:R-:W-:-:S08]  /*2f90*/  DMUL R52, R54, R60 ;  /* 0x0000003c36347228 */ /* 0x000fd00000000000 */
[----:B------:R-:W-:-:S08]  /*2fa0*/  DFMA R48, R54, R60, -R52 ;  /* 0x0000003c3630722b */ /* 0x000fd00000000834 */
[----:B------:R-:W-:-:S08]  /*2fb0*/  DFMA R44, R54, R44, R48 ;  /* 0x0000002c362c722b */ /* 0x000fd00000000030 */
[----:B------:R-:W-:-:S08]  /*2fc0*/  DFMA R62, R62, R60, R44 ;  /* 0x0000003c3e3e722b */ /* 0x000fd0000000002c */
[----:B------:R-:W-:-:S08]  /*2fd0*/  DADD R44, R52, R62 ;  /* 0x00000000342c7229 */ /* 0x000fd0000000003e */
[--C-:B------:R-:W-:Y:S02]  /*2fe0*/  DADD R48, R46, R44.reuse ;  /* 0x000000002e307229 */ /* 0x100fe4000000002c */
[----:B------:R-:W-:-:S06]  /*2ff0*/  DADD R52, R52, -R44 ;  /* 0x0000000034347229 */ /* 0x000fcc000000082c */
[----:B------:R-:W-:Y:S02]  /*3000*/  DADD R46, R46, -R48 ;  /* 0x000000002e2e7229 */ /* 0x000fe40000000830 */
[----:B------:R-:W-:-:S06]  /*3010*/  DADD R52, R62, R52 ;  /* 0x000000003e347229 */ /* 0x000fcc0000000034 */
[----:B------:R-:W-:Y:S01]  /*3020*/  DADD R46, R44, R46 ;  /* 0x000000002c2e7229 */ /* 0x000fe2000000002e */
[C---:B------:R-:W-:Y:S02]  /*3030*/  VIADD R44, R57.reuse, 0xfffffc01 ;  /* 0xfffffc01392c7836 */ /* 0x040fe40000000000 */
[----:B------:R-:W-:Y:S01]  /*3040*/  @P1 VIADD R44, R57, 0xfffffc02 ;  /* 0xfffffc02392c1836 */ /* 0x000fe20000000000 */
[----:B------:R-:W-:Y:S01]  /*3050*/  MOV R57, R17 ;  /* 0x0000001100397202 */ /* 0x000fe20000000f00 */
[----:B------:R-:W-:-:S03]  /*3060*/  IMAD.MOV.U32 R45, RZ, RZ, 0x43300000 ;  /* 0x43300000ff2d7424 */ /* 0x000fc600078e00ff */
[----:B------:R-:W-:Y:S01]  /*3070*/  DADD R52, R52, R46 ;  /* 0x0000000034347229 */ /* 0x000fe2000000002e */
[----:B------:R-:W-:Y:S01]  /*3080*/  LOP3.LUT R44, R44, 0x80000000, RZ, 0x3c, !PT ;  /* 0x800000002c2c7812 */ /* 0x000fe200078e3cff */
[----:B------:R-:W-:-:S05]  /*3090*/  IMAD.SHL.U32 R17, R57, 0x2, RZ ;  /* 0x0000000239117824 */ /* 0x000fca00078e00ff */
[----:B------:R-:W-:Y:S01]  /*30a0*/  DADD R44, R44, -UR10 ;  /* 0x8000000a2c2c7e29 */ /* 0x000fe20008000000 */
[----:B------:R-:W-:Y:S01]  /*30b0*/  UMOV UR10, 0xfefa39ef ;  /* 0xfefa39ef000a7882 */ /* 0x000fe20000000000 */
[----:B------:R-:W-:Y:S01]  /*30c0*/  DADD R50, R50, R52 ;  /* 0x0000000032327229 */ /* 0x000fe20000000034 */
[----:B------:R-:W-:Y:S01]  /*30d0*/  UMOV UR11, 0x3fe62e42 ;  /* 0x3fe62e42000b7882 */ /* 0x000fe20000000000 */
[----:B------:R-:W-:-:S06]  /*30e0*/  ISETP.GT.U32.AND P0, PT, R17, -0x2000001, PT ;  /* 0xfdffffff1100780c */ /* 0x000fcc0003f04070 */
[----:B------:R-:W-:-:S08]  /*30f0*/  DADD R52, R48, R50 ;  /* 0x0000000030347229 */ /* 0x000fd00000000032 */
[--C-:B------:R-:W-:Y:S02]  /*3100*/  DFMA R46, R44, UR10, R52.reuse ;  /* 0x0000000a2c2e7c2b */ /* 0x100fe40008000034 */
[----:B------:R-:W-:-:S06]  /*3110*/  DADD R54, R48, -R52 ;  /* 0x0000000030367229 */ /* 0x000fcc0000000834 */
[----:B------:R-:W-:Y:S02]  /*3120*/  DFMA R48, R44, -UR10, R46 ;  /* 0x8000000a2c307c2b */ /* 0x000fe4000800002e */
[----:B------:R-:W-:-:S06]  /*3130*/  DADD R54, R50, R54 ;  /* 0x0000000032367229 */ /* 0x000fcc0000000036 */
[----:B------:R-:W-:-:S08]  /*3140*/  DADD R48, -R52, R48 ;  /* 0x0000000034307229 */ /* 0x000fd00000000130 */
[----:B------:R-:W-:-:S08]  /*3150*/  DADD R48, R54, -R48 ;  /* 0x0000000036307229 */ /* 0x000fd00000000830 */
[----:B------:R-:W-:Y:S01]  /*3160*/  DFMA R48, R44, UR12, R48 ;  /* 0x0000000c2c307c2b */ /* 0x000fe20008000030 */
[----:B------:R-:W-:Y:S01]  /*3170*/  LOP3.LUT R44, R57, 0xff0fffff, RZ, 0xc0, !PT ;  /* 0xff0fffff392c7812 */ /* 0x000fe200078ec0ff */
[----:B------:R-:W-:-:S03]  /*3180*/  IMAD.MOV.U32 R45, RZ, RZ, 0x3ff71547 ;  /* 0x3ff71547ff2d7424 */ /* 0x000fc600078e00ff */
[----:B------:R-:W-:Y:S01]  /*3190*/  SEL R57, R44, R57, P0 ;  /* 0x000000392c397207 */ /* 0x000fe20000000000 */
[----:B------:R-:W-:Y:S02]  /*31a0*/  IMAD.MOV.U32 R44, RZ, RZ, 0x652b82fe ;  /* 0x652b82feff2c7424 */ /* 0x000fe400078e00ff */
[----:B------:R-:W-:-:S08]  /*31b0*/  DADD R52, R46, R48 ;  /* 0x000000002e347229 */ /* 0x000fd00000000030 */
[----:B------:R-:W-:Y:S02]  /*31c0*/  DADD R46, R46, -R52 ;  /* 0x000000002e2e7229 */ /* 0x000fe40000000834 */
[----:B------:R-:W-:-:S06]  /*31d0*/  DMUL R50, R52, R56 ;  /* 0x0000003834327228 */ /* 0x000fcc0000000000 */
[----:B------:R-:W-:Y:S02]  /*31e0*/  DADD R48, R48, R46 ;  /* 0x0000000030307229 */ /* 0x000fe4000000002e */
[----:B------:R-:W-:-:S08]  /*31f0*/  DFMA R52, R52, R56, -R50 ;  /* 0x000000383434722b */ /* 0x000fd00000000832 */
[----:B------:R-:W-:-:S08]  /*3200*/  DFMA R48, R48, R56, R52 ;  /* 0x000000383030722b */ /* 0x000fd00000000034 */
[----:B------:R-:W-:-:S08]  /*3210*/  DADD R52, R50, R48 ;  /* 0x0000000032347229 */ /* 0x000fd00000000030 */
[----:B------:R-:W-:Y:S02]  /*3220*/  DFMA R44, R52, R44, 6.75539944105574400000e+15 ;  /* 0x43380000342c742b */ /* 0x000fe4000000002c */
[----:B------:R-:W-:Y:S01]  /*3230*/  FSETP.GEU.AND P0, PT, |R53|, 4.1917929649353027344, PT ;  /* 0x4086232b3500780b */ /* 0x000fe20003f0e200 */
[----:B------:R-:W-:-:S05]  /*3240*/  DADD R50, R50, -R52 ;  /* 0x0000000032327229 */ /* 0x000fca0000000834 */
[----:B------:R-:W-:-:S03]  /*3250*/  DADD R46, R44, -6.75539944105574400000e+15 ;  /* 0xc33800002c2e7429 */ /* 0x000fc60000000000 */
[----:B------:R-:W-:-:S05]  /*3260*/  DADD R48, R48, R50 ;  /* 0x0000000030307229 */ /* 0x000fca0000000032 */
[----:B------:R-:W-:Y:S01]  /*3270*/  DFMA R54, R46, -UR10, R52 ;  /* 0x8000000a2e367c2b */ /* 0x000fe20008000034 */
[----:B------:R-:W-:Y:S01]  /*3280*/  UMOV UR10, 0x3b39803f ;  /* 0x3b39803f000a7882 */ /* 0x000fe20000000000 */
[----:B------:R-:W-:-:S06]  /*3290*/  UMOV UR11, 0x3c7abc9e ;  /* 0x3c7abc9e000b7882 */ /* 0x000fcc0000000000 */
[----:B------:R-:W-:Y:S01]  /*32a0*/  DFMA R54, R46, -UR10, R54 ;  /* 0x8000000a2e367c2b */ /* 0x000fe20008000036 */
[----:B------:R-:W-:Y:S01]  /*32b0*/  UMOV UR10, 0x69ce2bdf ;  /* 0x69ce2bdf000a7882 */ /* 0x000fe20000000000 */
[----:B------:R-:W-:Y:S01]  /*32c0*/  IMAD.MOV.U32 R46, RZ, RZ, -0x35dec16 ;  /* 0xfca213eaff2e7424 */ /* 0x000fe200078e00ff */
[----:B------:R-:W-:Y:S01]  /*32d0*/  UMOV UR11, 0x3e5ade15 ;  /* 0x3e5ade15000b7882 */ /* 0x000fe20000000000 */
[----:B------:R-:W-:-:S06]  /*32e0*/  IMAD.MOV.U32 R47, RZ, RZ, 0x3e928af3 ;  /* 0x3e928af3ff2f7424 */ /* 0x000fcc00078e00ff */
[----:B------:R-:W-:Y:S01]  /*32f0*/  DFMA R46, R54, UR10, R46 ;  /* 0x0000000a362e7c2b */ /* 0x000fe2000800002e */
[----:B------:R-:W-:Y:S01]  /*3300*/  UMOV UR10, 0x62401315 ;  /* 0x62401315000a7882 */ /* 0x000fe20000000000 */
[----:B------:R-:W-:-:S06]  /*3310*/  UMOV UR11, 0x3ec71dee ;  /* 0x3ec71dee000b7882 */ /* 0x000fcc0000000000 */
[----:B------:R-:W-:Y:S01]  /*3320*/  DFMA R46, R54, R46, UR10 ;  /* 0x0000000a362e7e2b */ /* 0x000fe2000800002e */
        /* <DEDUP_REMOVED lines=20> */
[----:B------:R-:W-:-:S08]  /*3470*/  DFMA R46, R54, R46, UR10 ;  /* 0x0000000a362e7e2b */ /* 0x000fd0000800002e */
[----:B------:R-:W-:-:S08]  /*3480*/  DFMA R46, R54, R46, 1 ;  /* 0x3ff00000362e742b */ /* 0x000fd0000000002e */
[----:B------:R-:W-:-:S10]  /*3490*/  DFMA R46, R54, R46, 1 ;  /* 0x3ff00000362e742b */ /* 0x000fd4000000002e */
[----:B------:R-:W-:Y:S02]  /*34a0*/  IMAD R51, R44, 0x100000, R47 ;  /* 0x001000002c337824 */ /* 0x000fe400078e022f */
[----:B------:R-:W-:Y:S01]  /*34b0*/  IMAD.MOV.U32 R50, RZ, RZ, R46 ;  /* 0x000000ffff327224 */ /* 0x000fe200078e002e */
[----:B------:R-:W-:Y:S06]  /*34c0*/  @!P0 BRA `(.L_x_63) ;  /* 0x0000000000308947 */ /* 0x000fec0003800000 */
[----:B------:R-:W-:Y:S01]  /*34d0*/  FSETP.GEU.AND P0, PT, |R53|, 4.2275390625, PT ;  /* 0x408748003500780b */ /* 0x000fe20003f0e200 */
[C---:B------:R-:W-:Y:S02]  /*34e0*/  DADD R50, R52.reuse, +INF ;  /* 0x7ff0000034327429 */ /* 0x040fe40000000000 */
[----:B------:R-:W-:-:S08]  /*34f0*/  DSETP.GEU.AND P1, PT, R52, RZ, PT ;  /* 0x000000ff3400722a */ /* 0x000fd00003f2e000 */
[----:B------:R-:W-:Y:S02]  /*3500*/  FSEL R50, R50, RZ, P1 ;  /* 0x000000ff32327208 */ /* 0x000fe40000800000 */
[----:B------:R-:W-:Y:S02]  /*3510*/  @!P0 LEA.HI R17, R44, R44, RZ, 0x1 ;  /* 0x0000002c2c118211 */ /* 0x000fe400078f08ff */
[----:B------:R-:W-:Y:S02]  /*3520*/  FSEL R51, R51, RZ, P1 ;  /* 0x000000ff33337208 */ /* 0x000fe40000800000 */
[----:B------:R-:W-:-:S05]  /*3530*/  @!P0 SHF.R.S32.HI R17, RZ, 0x1, R17 ;  /* 0x00000001ff118819 */ /* 0x000fca0000011411 */
[----:B------:R-:W-:Y:S02]  /*3540*/  @!P0 IMAD.IADD R44, R44, 0x1, -R17 ;  /* 0x000000012c2c8824 */ /* 0x000fe400078e0a11 */
[----:B------:R-:W-:-:S03]  /*3550*/  @!P0 IMAD R47, R17, 0x100000, R47 ;  /* 0x00100000112f8824 */ /* 0x000fc600078e022f */
[----:B------:R-:W-:Y:S01]  /*3560*/  @!P0 LEA R45, R44, 0x3ff00000, 0x14 ;  /* 0x3ff000002c2d8811 */ /* 0x000fe200078ea0ff */
[----:B------:R-:W-:-:S06]  /*3570*/  @!P0 IMAD.MOV.U32 R44, RZ, RZ, RZ ;  /* 0x000000ffff2c8224 */ /* 0x000fcc00078e00ff */
[----:B------:R-:W-:-:S11]  /*3580*/  @!P0 DMUL R50, R46, R44 ;  /* 0x0000002c2e328228 */ /* 0x000fd60000000000 */
.L_x_63:
[----:B------:R-:W-:Y:S01]  /*3590*/  DFMA R48, R48, R50, R50 ;  /* 0x000000323030722b */ /* 0x000fe20000000032 */
[----:B------:R-:W-:Y:S01]  /*35a0*/  IMAD.MOV.U32 R59, RZ, RZ, 0x0 ;  /* 0x00000000ff3b7424 */ /* 0x000fe200078e00ff */
[----:B------:R-:W-:-:S08]  /*35b0*/  DSETP.NEU.AND P0, PT, |R50|, +INF , PT ;  /* 0x7ff000003200742a */ /* 0x000fd00003f0d200 */
[----:B------:R-:W-:Y:S02]  /*35c0*/  FSEL R44, R50, R48, !P0 ;  /* 0x00000030322c7208 */ /* 0x000fe40004000000 */
[----:B------:R-:W-:Y:S01]  /*35d0*/  FSEL R17, R51, R49, !P0 ;  /* 0x0000003133117208 */ /* 0x000fe20004000000 */
[----:B------:R-:W-:Y:S06]  /*35e0*/  RET.REL.NODEC R58 `(_Z8SimulatePdiP17curandStateXORWOWS_) ;  /* 0xffffffc83a847950 */ /* 0x000fec0003c3ffff */
.L_x_64:
        /* <DEDUP_REMOVED lines=9> */
.L_x_76:


//--------------------- .text._Z9init_randP17curandStateXORWOW --------------------------
	.section	.text._Z9init_randP17curandStateXORWOW,"ax",@progbits
	.align	128
        .global         _Z9init_randP17curandStateXORWOW
        .type           _Z9init_randP17curandStateXORWOW,@function
        .size           _Z9init_randP17curandStateXORWOW,(.L_x_80 - _Z9init_randP17curandStateXORWOW)
        .other          _Z9init_randP17curandStateXORWOW,@"STO_CUDA_ENTRY STV_DEFAULT"
_Z9init_randP17curandStateXORWOW:
.text._Z9init_randP17curandStateXORWOW:
[----:B------:R-:W-:Y:S01]  /*0000*/  LDC R1, c[0x0][0x37c] ;  /* 0x0000df00ff017b82 */ /* 0x000fe20000000800 */
[----:B------:R-:W0:Y:S07]  /*0010*/  S2R R13, SR_CTAID.X ;  /* 0x00000000000d7919 */ /* 0x000e2e0000002500 */
[----:B------:R-:W1:Y:S01]  /*0020*/  LDC.64 R6, c[0x0][0x380] ;  /* 0x0000e000ff067b82 */ /* 0x000e620000000a00 */
[----:B------:R-:W0:Y:S01]  /*0030*/  LDCU UR6, c[0x0][0x360] ;  /* 0x00006c00ff0677ac */ /* 0x000e220008000800 */
[----:B------:R-:W-:Y:S01]  /*0040*/  IMAD.MOV.U32 R2, RZ, RZ, -0x2dfc5089 ;  /* 0xd203af77ff027424 */ /* 0x000fe200078e00ff */
[----:B------:R-:W0:Y:S01]  /*0050*/  S2R R0, SR_TID.X ;  /* 0x0000000000007919 */ /* 0x000e220000002100 */
[----:B------:R-:W-:Y:S01]  /*0060*/  IMAD.MOV.U32 R3, RZ, RZ, -0x975f8c ;  /* 0xff68a074ff037424 */ /* 0x000fe200078e00ff */
[----:B------:R-:W2:Y:S01]  /*0070*/  LDCU.64 UR4, c[0x0][0x358] ;  /* 0x00006b00ff0477ac */ /* 0x000ea20008000a00 */
[----:B------:R-:W-:Y:S01]  /*0080*/  IMAD.MOV.U32 R4, RZ, RZ, -0x12697946 ;  /* 0xed9686baff047424 */ /* 0x000fe200078e00ff */
[----:B------:R-:W-:Y:S01]  /*0090*/  BSSY.RECONVERGENT B0, `(.L_x_65) ;  /* 0x00000db000007945 */ /* 0x000fe20003800200 */
[----:B------:R-:W-:-:S02]  /*00a0*/  IMAD.MOV.U32 R5, RZ, RZ, -0x75bd8fc ;  /* 0xf8a42704ff057424 */ /* 0x000fc400078e00ff */
[----:B------:R-:W-:Y:S02]  /*00b0*/  IMAD.MOV.U32 R8, RZ, RZ, -0x23270784 ;  /* 0xdcd8f87cff087424 */ /* 0x000fe400078e00ff */
[----:B------:R-:W-:Y:S02]  /*00c0*/  IMAD.MOV.U32 R9, RZ, RZ, -0x79aed88 ;  /* 0xf8651278ff097424 */ /* 0x000fe400078e00ff */
[----:B0-----:R-:W-:-:S04]  /*00d0*/  IMAD R13, R13, UR6, R0 ;  /* 0x000000060d0d7c24 */ /* 0x001fc8000f8e0200 */
[C---:B-1----:R-:W-:Y:S01]  /*00e0*/  IMAD.WIDE R6, R13.reuse, 0x30, R6 ;  /* 0x000000300d067825 */ /* 0x042fe200078e0206 */
[----:B------:R-:W-:-:S04]  /*00f0*/  ISETP.NE.AND P0, PT, R13, RZ, PT ;  /* 0x000000ff0d00720c */ /* 0x000fc80003f05270 */
[----:B--2---:R0:W-:Y:S04]  /*0100*/  STG.E.64 desc[UR4][R6.64], R2 ;  /* 0x0000000206007986 */ /* 0x0041e8000c101b04 */
[----:B------:R0:W-:Y:S04]  /*0110*/  STG.E.64 desc[UR4][R6.64+0x8], R4 ;  /* 0x0000080406007986 */ /* 0x0001e8000c101b04 */
[----:B------:R0:W-:Y:S01]  /*0120*/  STG.E.64 desc[UR4][R6.64+0x10], R8 ;  /* 0x0000100806007986 */ /* 0x0001e2000c101b04 */
[----:B------:R-:W-:Y:S05]  /*0130*/  @!P0 BRA `(.L_x_66) ;  /* 0x0000000c00408947 */ /* 0x000fea0003800000 */
[----:B------:R-:W-:Y:S01]  /*0140*/  SHF.R.S32.HI R0, RZ, 0x1f, R13 ;  /* 0x0000001fff007819 */ /* 0x000fe2000001140d */
[----:B------:R-:W-:-:S07]  /*0150*/  IMAD.MOV.U32 R12, RZ, RZ, RZ ;  /* 0x000000ffff0c7224 */ /* 0x000fce00078e00ff */
.L_x_72:
[----:B0-----:R-:W-:Y:S01]  /*0160*/  LOP3.LUT R2, R13, 0x3, RZ, 0xc0, !PT ;  /* 0x000000030d027812 */ /* 0x001fe200078ec0ff */
[----:B------:R-:W-:Y:S03]  /*0170*/  BSSY.RECONVERGENT B1, `(.L_x_67) ;  /* 0x00000c6000017945 */ /* 0x000fe60003800200 */
[----:B------:R-:W-:-:S04]  /*0180*/  ISETP.NE.U32.AND P0, PT, R2, RZ, PT ;  /* 0x000000ff0200720c */ /* 0x000fc80003f05070 */
[----:B------:R-:W-:-:S13]  /*0190*/  ISETP.NE.AND.EX P0, PT, RZ, RZ, PT, P0 ;  /* 0x000000ffff00720c */ /* 0x000fda0003f05300 */
[----:B------:R-:W-:Y:S05]  /*01a0*/  @!P0 BRA `(.L_x_68) ;  /* 0x0000000c00088947 */ /* 0x000fea0003800000 */
[----:B------:R-:W0:Y:S01]  /*01b0*/  LDC.64 R8, c[0x4][RZ] ;  /* 0x01000000ff087b82 */ /* 0x000e220000000a00 */
[----:B------:R-:W-:Y:S02]  /*01c0*/  IMAD.MOV.U32 R14, RZ, RZ, RZ ;  /* 0x000000ffff0e7224 */ /* 0x000fe400078e00ff */
[----:B0-----:R-:W-:-:S07]  /*01d0*/  IMAD.WIDE.U32 R8, R12, 0xc80, R8 ;  /* 0x00000c800c087825 */ /* 0x001fce00078e0008 */
.L_x_71:
[----:B0-----:R-:W-:Y:S01]  /*01e0*/  IMAD.MOV.U32 R15, RZ, RZ, RZ ;  /* 0x000000ffff0f7224 */ /* 0x001fe200078e00ff */
[----:B------:R-:W-:Y:S01]  /*01f0*/  CS2R R2, SRZ ;  /* 0x0000000000027805 */ /* 0x000fe2000001ff00 */
[----:B------:R-:W-:Y:S01]  /*0200*/  IMAD.MOV.U32 R17, RZ, RZ, RZ ;  /* 0x000000ffff117224 */ /* 0x000fe200078e00ff */
[----:B------:R-:W-:-:S07]  /*0210*/  CS2R R4, SRZ ;  /* 0x0000000000047805 */ /* 0x000fce000001ff00 */
.L_x_70:
[----:B------:R-:W-:-:S05]  /*0220*/  IMAD.WIDE.U32 R10, R17, 0x4, R6 ;  /* 0x00000004110a7825 */ /* 0x000fca00078e0006 */
[----:B------:R0:W5:Y:S01]  /*0230*/  LDG.E R16, desc[UR4][R10.64+0x4] ;  /* 0x000004040a107981 */ /* 0x000162000c1e1900 */
[----:B------:R-:W-:-:S07]  /*0240*/  IMAD.MOV.U32 R19, RZ, RZ, RZ ;  /* 0x000000ffff137224 */ /* 0x000fce00078e00ff */
.L_x_69:
[----:B-----5:R-:W-:Y:S01]  /*0250*/  SHF.R.U32.HI R24, RZ, R19, R16 ;  /* 0x00000013ff187219 */ /* 0x020fe20000011610 */
[----:B0-----:R-:W-:-:S03]  /*0260*/  IMAD.SHL.U32 R10, R17, 0x20, RZ ;  /* 0x00000020110a7824 */ /* 0x001fc600078e00ff */
[----:B------:R-:W-:Y:S01]  /*0270*/  LOP3.LUT R11, R24, 0x1, RZ, 0xc0, !PT ;  /* 0x00000001180b7812 */ /* 0x000fe200078ec0ff */
[----:B------:R-:W-:-:S03]  /*0280*/  IMAD.IADD R10, R10, 0x1, R19 ;  /* 0x000000010a0a7824 */ /* 0x000fc600078e0213 */
[----:B------:R-:W-:Y:S01]  /*0290*/  ISETP.NE.U32.AND P0, PT, R11, 0x1, PT ;  /* 0x000000010b00780c */ /* 0x000fe20003f05070 */
[----:B------:R-:W-:-:S03]  /*02a0*/  IMAD R11, R10, 0x5, RZ ;  /* 0x000000050a0b7824 */ /* 0x000fc600078e02ff */
[----:B------:R-:W-:Y:S01]  /*02b0*/  R2P PR, R24, 0x7e ;  /* 0x0000007e18007804 */ /* 0x000fe20000000000 */
[----:B------:R-:W-:-:S08]  /*02c0*/  IMAD.WIDE.U32 R10, R11, 0x4, R8 ;  /* 0x000000040b0a7825 */ /* 0x000fd000078e0008 */
[----:B------:R-:W2:Y:S04]  /*02d0*/  @!P0 LDG.E R18, desc[UR4][R10.64] ;  /* 0x000000040a128981 */ /* 0x000ea8000c1e1900 */
[----:B------:R-:W3:Y:S04]  /*02e0*/  @!P0 LDG.E R20, desc[UR4][R10.64+0x10] ;  /* 0x000010040a148981 */ /* 0x000ee8000c1e1900 */
[----:B------:R-:W4:Y:S04]  /*02f0*/  @P1 LDG.E R22, desc[UR4][R10.64+0x14] ;  /* 0x000014040a161981 */ /* 0x000f28000c1e1900 */
[----:B------:R-:W4:Y:S04]  /*0300*/  @P2 LDG.E R26, desc[UR4][R10.64+0x28] ;  /* 0x000028040a1a2981 */ /* 0x000f28000c1e1900 */
[----:B------:R-:W4:Y:S04]  /*0310*/  @!P0 LDG.E R21, desc[UR4][R10.64+0x4] ;  /* 0x000004040a158981 */ /* 0x000f28000c1e1900 */
[----:B------:R-:W4:Y:S04]  /*0320*/  @!P0 LDG.E R23, desc[UR4][R10.64+0xc] ;  /* 0x00000c040a178981 */ /* 0x000f28000c1e1900 */
[----:B------:R-:W4:Y:S04]  /*0330*/  @P1 LDG.E R25, desc[UR4][R10.64+0x18] ;  /* 0x000018040a191981 */ /* 0x000f28000c1e1900 */
[----:B------:R-:W4:Y:S04]  /*0340*/  @P3 LDG.E R28, desc[UR4][R10.64+0x3c] ;  /* 0x00003c040a1c3981 */ /* 0x000f28000c1e1900 */
[----:B------:R-:W4:Y:S01]  /*0350*/  @P6 LDG.E R27, desc[UR4][R10.64+0x7c] ;  /* 0x00007c040a1b6981 */ /* 0x000f22000c1e1900 */
[----:B--2---:R-:W-:-:S03]  /*0360*/  @!P0 LOP3.LUT R15, R15, R18, RZ, 0x3c, !PT ;  /* 0x000000120f0f8212 */ /* 0x004fc600078e3cff */
[----:B------:R-:W2:Y:S01]  /*0370*/  @!P0 LDG.E R18, desc[UR4][R10.64+0x8] ;  /* 0x000008040a128981 */ /* 0x000ea2000c1e1900 */
[----:B---3--:R-:W-:-:S03]  /*0380*/  @!P0 LOP3.LUT R3, R3, R20, RZ, 0x3c, !PT ;  /* 0x0000001403038212 */ /* 0x008fc600078e3cff */
[----:B------:R-:W3:Y:S01]  /*0390*/  @P1 LDG.E R20, desc[UR4][R10.64+0x24] ;  /* 0x000024040a141981 */ /* 0x000ee2000c1e1900 */
[----:B----4-:R-:W-:-:S03]  /*03a0*/  @P1 LOP3.LUT R15, R15, R22, RZ, 0x3c, !PT ;  /* 0x000000160f0f1212 */ /* 0x010fc600078e3cff */
[----:B------:R-:W4:Y:S01]  /*03b0*/  @P2 LDG.E R22, desc[UR4][R10.64+0x38] ;  /* 0x000038040a162981 */ /* 0x000f22000c1e1900 */
[----:B------:R-:W-:-:S03]  /*03c0*/  @P2 LOP3.LUT R15, R15, R26, RZ, 0x3c, !PT ;  /* 0x0000001a0f0f2212 */ /* 0x000fc600078e3cff */
[----:B------:R-:W4:Y:S01]  /*03d0*/  @P4 LDG.E R26, desc[UR4][R10.64+0x50] ;  /* 0x000050040a1a4981 */ /* 0x000f22000c1e1900 */
[----:B------:R-:W-:-:S03]  /*03e0*/  @!P0 LOP3.LUT R4, R4, R21, RZ, 0x3c, !PT ;  /* 0x0000001504048212 */ /* 0x000fc600078e3cff */
[----:B------:R-:W4:Y:S01]  /*03f0*/  @P1 LDG.E R21, desc[UR4][R10.64+0x20] ;  /* 0x000020040a151981 */ /* 0x000f22000c1e1900 */
[----:B------:R-:W-:-:S03]  /*0400*/  @!P0 LOP3.LUT R2, R2, R23, RZ, 0x3c, !PT ;  /* 0x0000001702028212 */ /* 0x000fc600078e3cff */
[----:B------:R-:W4:Y:S01]  /*0410*/  @P2 LDG.E R23, desc[UR4][R10.64+0x2c] ;  /* 0x00002c040a172981 */ /* 0x000f22000c1e1900 */
[----:B------:R-:W-:-:S03]  /*0420*/  @P1 LOP3.LUT R4, R4, R25, RZ, 0x3c, !PT ;  /* 0x0000001904041212 */ /* 0x000fc600078e3cff */
[----:B------:R-:W4:Y:S01]  /*0430*/  @P2 LDG.E R25, desc[UR4][R10.64+0x34] ;  /* 0x000034040a192981 */ /* 0x000f22000c1e1900 */
[----:B--2---:R-:W-:-:S03]  /*0440*/  @!P0 LOP3.LUT R5, R5, R18, RZ, 0x3c, !PT ;  /* 0x0000001205058212 */ /* 0x004fc600078e3cff */
[----:B------:R-:W2:Y:S01]  /*0450*/  @P1 LDG.E R18, desc[UR4][R10.64+0x1c] ;  /* 0x00001c040a121981 */ /* 0x000ea2000c1e1900 */
[----:B---3--:R-:W-:-:S03]  /*0460*/  @P1 LOP3.LUT R3, R3, R20, RZ, 0x3c, !PT ;  /* 0x0000001403031212 */ /* 0x008fc600078e3cff */
[----:B------:R-:W3:Y:S01]  /*0470*/  @P2 LDG.E R20, desc[UR4][R10.64+0x30] ;  /* 0x000030040a142981 */ /* 0x000ee2000c1e1900 */
[----:B----4-:R-:W-:-:S03]  /*0480*/  @P2 LOP3.LUT R3, R3, R22, RZ, 0x3c, !PT ;  /* 0x0000001603032212 */ /* 0x010fc600078e3cff */
[----:B------:R-:W4:Y:S01]  /*0490*/  @P3 LDG.E R22, desc[UR4][R10.64+0x4c] ;  /* 0x00004c040a163981 */ /* 0x000f22000c1e1900 */
[----:B------:R-:W-:-:S04]  /*04a0*/  @P3 LOP3.LUT R15, R15, R28, RZ, 0x3c, !PT ;  /* 0x0000001c0f0f3212 */ /* 0x000fc800078e3cff */
[----:B------:R-:W-:Y:S02]  /*04b0*/  @P4 LOP3.LUT R15, R15, R26, RZ, 0x3c, !PT ;  /* 0x0000001a0f0f4212 */ /* 0x000fe400078e3cff */
[----:B------:R-:W-:Y:S01]  /*04c0*/  @P1 LOP3.LUT R2, R2, R21, RZ, 0x3c, !PT ;  /* 0x0000001502021212 */ /* 0x000fe200078e3cff */
[----:B------:R-:W4:Y:S04]  /*04d0*/  @P5 LDG.E R26, desc[UR4][R10.64+0x64] ;  /* 0x000064040a1a5981 */ /* 0x000f28000c1e1900 */
[----:B------:R-:W4:Y:S01]  /*04e0*/  @P3 LDG.E R21, desc[UR4][R10.64+0x40] ;  /* 0x000040040a153981 */ /* 0x000f22000c1e1900 */
[----:B------:R-:W-:Y:S02]  /*04f0*/  @P2 LOP3.LUT R4, R4, R23, RZ, 0x3c, !PT ;  /* 0x0000001704042212 */ /* 0x000fe400078e3cff */
[----:B------:R-:W-:Y:S01]  /*0500*/  @P2 LOP3.LUT R2, R2, R25, RZ, 0x3c, !PT ;  /* 0x0000001902022212 */ /* 0x000fe200078e3cff */
[----:B------:R-:W4:Y:S04]  /*0510*/  @P3 LDG.E R23, desc[UR4][R10.64+0x48] ;  /* 0x000048040a173981 */ /* 0x000f28000c1e1900 */
[----:B------:R-:W4:Y:S01]  /*0520*/  @P4 LDG.E R25, desc[UR4][R10.64+0x54] ;  /* 0x000054040a194981 */ /* 0x000f22000c1e1900 */
[----:B--2---:R-:W-:-:S03]  /*0530*/  @P1 LOP3.LUT R5, R5, R18, RZ, 0x3c, !PT ;  /* 0x0000001205051212 */ /* 0x004fc600078e3cff */
[----:B------:R-:W2:Y:S01]  /*0540*/  @P3 LDG.E R18, desc[UR4][R10.64+0x44] ;  /* 0x000044040a123981 */ /* 0x000ea2000c1e1900 */
[----:B---3--:R-:W-:-:S03]  /*0550*/  @P2 LOP3.LUT R5, R5, R20, RZ, 0x3c, !PT ;  /* 0x0000001405052212 */ /* 0x008fc600078e3cff */
[----:B------:R-:W3:Y:S01]  /*0560*/  @P4 LDG.E R20, desc[UR4][R10.64+0x58] ;  /* 0x000058040a144981 */ /* 0x000ee2000c1e1900 */
[----:B----4-:R-:W-:-:S03]  /*0570*/  @P3 LOP3.LUT R3, R3, R22, RZ, 0x3c, !PT ;  /* 0x0000001603033212 */ /* 0x010fc600078e3cff */
[----:B------:R-:W4:Y:S01]  /*0580*/  @P4 LDG.E R22, desc[UR4][R10.64+0x60] ;  /* 0x000060040a164981 */ /* 0x000f22000c1e1900 */
[----:B------:R-:W-:Y:S02]  /*0590*/  LOP3.LUT P0, RZ, R24, 0x80, RZ, 0xc0, !PT ;  /* 0x0000008018ff7812 */ /* 0x000fe4000780c0ff */
[----:B------:R-:W-:Y:S02]  /*05a0*/  @P5 LOP3.LUT R15, R15, R26, RZ, 0x3c, !PT ;  /* 0x0000001a0f0f5212 */ /* 0x000fe400078e3cff */
[----:B------:R-:W4:Y:S01]  /*05b0*/  @P6 LDG.E R26, desc[UR4][R10.64+0x78] ;  /* 0x000078040a1a6981 */ /* 0x000f22000c1e1900 */
[----:B------:R-:W-:-:S03]  /*05c0*/  @P3 LOP3.LUT R4, R4, R21, RZ, 0x3c, !PT ;  /* 0x0000001504043212 */ /* 0x000fc600078e3cff */
[----:B------:R-:W4:Y:S01]  /*05d0*/  @P4 LDG.E R21, desc[UR4][R10.64+0x5c] ;  /* 0x00005c040a154981 */ /* 0x000f22000c1e1900 */
[----:B------:R-:W-:-:S03]  /*05e0*/  @P3 LOP3.LUT R2, R2, R23, RZ, 0x3c, !PT ;  /* 0x0000001702023212 */ /* 0x000fc600078e3cff */
[----:B------:R-:W4:Y:S01]  /*05f0*/  @P5 LDG.E R23, desc[UR4][R10.64+0x68] ;  /* 0x000068040a175981 */ /* 0x000f22000c1e1900 */
[----:B------:R-:W-:-:S03]  /*0600*/  @P4 LOP3.LUT R4, R4, R25, RZ, 0x3c, !PT ;  /* 0x0000001904044212 */ /* 0x000fc600078e3cff */
[----:B------:R-:W4:Y:S01]  /*0610*/  @P5 LDG.E R25, desc[UR4][R10.64+0x70] ;  /* 0x000070040a195981 */ /* 0x000f22000c1e1900 */
[----:B--2---:R-:W-:-:S03]  /*0620*/  @P3 LOP3.LUT R5, R5, R18, RZ, 0x3c, !PT ;  /* 0x0000001205053212 */ /* 0x004fc600078e3cff */
[----:B------:R-:W2:Y:S01]  /*0630*/  @P5 LDG.E R18, desc[UR4][R10.64+0x6c] ;  /* 0x00006c040a125981 */ /* 0x000ea2000c1e1900 */
[----:B---3--:R-:W-:-:S03]  /*0640*/  @P4 LOP3.LUT R5, R5, R20, RZ, 0x3c, !PT ;  /* 0x0000001405054212 */ /* 0x008fc600078e3cff */
[----:B------:R-:W3:Y:S01]  /*0650*/  @P5 LDG.E R20, desc[UR4][R10.64+0x74] ;  /* 0x000074040a145981 */ /* 0x000ee2000c1e1900 */
[----:B----4-:R-:W-:-:S03]  /*0660*/  @P4 LOP3.LUT R3, R3, R22, RZ, 0x3c, !PT ;  /* 0x0000001603034212 */ /* 0x010fc600078e3cff */
[----:B------:R-:W4:Y:S01]  /*0670*/  @P0 LDG.E R22, desc[UR4][R10.64+0x8c] ;  /* 0x00008c040a160981 */ /* 0x000f22000c1e1900 */
[----:B------:R-:W-:-:S03]  /*0680*/  @P6 LOP3.LUT R15, R15, R26, RZ, 0x3c, !PT ;  /* 0x0000001a0f0f6212 */ /* 0x000fc600078e3cff */
        /* <DEDUP_REMOVED lines=13> */
[----:B------:R-:W-:Y:S02]  /*0760*/  @P6 LOP3.LUT R4, R4, R27, RZ, 0x3c, !PT ;  /* 0x0000001b04046212 */ /* 0x000fe400078e3cff */
[----:B------:R-:W-:Y:S02]  /*0770*/  @P6 LOP3.LUT R2, R2, R21, RZ, 0x3c, !PT ;  /* 0x0000001502026212 */ /* 0x000fe400078e3cff */
[----:B------:R-:W-:Y:S02]  /*0780*/  @P0 LOP3.LUT R4, R4, R23, RZ, 0x3c, !PT ;  /* 0x0000001704040212 */ /* 0x000fe400078e3cff */
[----:B------:R-:W-:Y:S02]  /*0790*/  @P0 LOP3.LUT R2, R2, R25, RZ, 0x3c, !PT ;  /* 0x0000001902020212 */ /* 0x000fe400078e3cff */
[----:B--2---:R-:W-:Y:S02]  /*07a0*/  @P6 LOP3.LUT R5, R5, R18, RZ, 0x3c, !PT ;  /* 0x0000001205056212 */ /* 0x004fe400078e3cff */
[----:B---3--:R-:W-:-:S02]  /*07b0*/  @P6 LOP3.LUT R3, R3, R20, RZ, 0x3c, !PT ;  /* 0x0000001403036212 */ /* 0x008fc400078e3cff */
[----:B----4-:R-:W-:Y:S02]  /*07c0*/  @P0 LOP3.LUT R5, R5, R22, RZ, 0x3c, !PT ;  /* 0x0000001605050212 */ /* 0x010fe400078e3cff */
[----:B------:R-:W-:Y:S02]  /*07d0*/  @P0 LOP3.LUT R3, R3, R26, RZ, 0x3c, !PT ;  /* 0x0000001a03030212 */ /* 0x000fe400078e3cff */
[----:B------:R-:W-:-:S13]  /*07e0*/  R2P PR, R24.B1, 0x7f ;  /* 0x0000007f18007804 */ /* 0x000fda0000001000 */
[----:B------:R-:W2:Y:S04]  /*07f0*/  @P0 LDG.E R18, desc[UR4][R10.64+0xa0] ;  /* 0x0000a0040a120981 */ /* 0x000ea8000c1e1900 */
[----:B------:R-:W3:Y:S04]  /*0800*/  @P1 LDG.E R22, desc[UR4][R10.64+0xb4] ;  /* 0x0000b4040a161981 */ /* 0x000ee8000c1e1900 */
[----:B------:R-:W4:Y:S04]  /*0810*/  @P2 LDG.E R26, desc[UR4][R10.64+0xc8] ;  /* 0x0000c8040a1a2981 */ /* 0x000f28000c1e1900 */
[----:B------:R-:W4:Y:S04]  /*0820*/  @P3 LDG.E R28, desc[UR4][R10.64+0xdc] ;  /* 0x0000dc040a1c3981 */ /* 0x000f28000c1e1900 */
[----:B------:R-:W4:Y:S04]  /*0830*/  @P0 LDG.E R23, desc[UR4][R10.64+0xa4] ;  /* 0x0000a4040a170981 */ /* 0x000f28000c1e1900 */
[----:B------:R-:W4:Y:S04]  /*0840*/  @P0 LDG.E R20, desc[UR4][R10.64+0xa8] ;  /* 0x0000a8040a140981 */ /* 0x000f28000c1e1900 */
[----:B------:R-:W4:Y:S04]  /*0850*/  @P4 LDG.E R25, desc[UR4][R10.64+0xf0] ;  /* 0x0000f0040a194981 */ /* 0x000f28000c1e1900 */
        /* <DEDUP_REMOVED lines=21> */
[----:B------:R-:W-:Y:S02]  /*09b0*/  LOP3.LUT P0, RZ, R24, 0x8000, RZ, 0xc0, !PT ;  /* 0x0000800018ff7812 */ /* 0x000fe4000780c0ff */
[----:B----4-:R-:W-:Y:S01]  /*09c0*/  @P5 LOP3.LUT R15, R15, R26, RZ, 0x3c, !PT ;  /* 0x0000001a0f0f5212 */ /* 0x010fe200078e3cff */
[----:B------:R-:W4:Y:S04]  /*09d0*/  @P3 LDG.E R24, desc[UR4][R10.64+0xe4] ;  /* 0x0000e4040a183981 */ /* 0x000f28000c1e1900 */
[----:B------:R-:W2:Y:S01]  /*09e0*/  @P6 LDG.E R26, desc[UR4][R10.64+0x118] ;  /* 0x000118040a1a6981 */ /* 0x000ea2000c1e1900 */
        /* <DEDUP_REMOVED lines=8> */
[----:B---3--:R-:W-:-:S03]  /*0a70*/  @P2 LOP3.LUT R3, R3, R22, RZ, 0x3c, !PT ;  /* 0x0000001603032212 */ /* 0x008fc600078e3cff */
[----:B------:R-:W3:Y:S01]  /*0a80*/  @P4 LDG.E R22, desc[UR4][R10.64+0x100] ;  /* 0x000100040a164981 */ /* 0x000ee2000c1e1900 */
[----:B--2---:R-:W-:-:S03]  /*0a90*/  @P6 LOP3.LUT R15, R15, R26, RZ, 0x3c, !PT ;  /* 0x0000001a0f0f6212 */ /* 0x004fc600078e3cff */
[----:B------:R-:W2:Y:S01]  /*0aa0*/  @P0 LDG.E R26, desc[UR4][R10.64+0x12c] ;  /* 0x00012c040a1a0981 */ /* 0x000ea2000c1e1900 */
[----:B----4-:R-:W-:-:S03]  /*0ab0*/  @P2 LOP3.LUT R2, R2, R23, RZ, 0x3c, !PT ;  /* 0x0000001702022212 */ /* 0x010fc600078e3cff */
[----:B------:R-:W4:Y:S01]  /*0ac0*/  @P4 LDG.E R23, desc[UR4][R10.64+0xfc] ;  /* 0x0000fc040a174981 */ /* 0x000f22000c1e1900 */
[----:B------:R-:W-:-:S03]  /*0ad0*/  @P2 LOP3.LUT R5, R5, R20, RZ, 0x3c, !PT ;  /* 0x0000001405052212 */ /* 0x000fc600078e3cff */
[----:B------:R-:W4:Y:S01]  /*0ae0*/  @P4 LDG.E R20, desc[UR4][R10.64+0xf8] ;  /* 0x0000f8040a144981 */ /* 0x000f22000c1e1900 */
[----:B------:R-:W-:Y:S02]  /*0af0*/  @P3 LOP3.LUT R2, R2, R27, RZ, 0x3c, !PT ;  /* 0x0000001b02023212 */ /* 0x000fe400078e3cff */
[----:B------:R-:W-:Y:S01]  /*0b00*/  @P3 LOP3.LUT R4, R4, R25, RZ, 0x3c, !PT ;  /* 0x0000001904043212 */ /* 0x000fe200078e3cff */
[----:B------:R-:W4:Y:S01]  /*0b10*/  @P5 LDG.E R27, desc[UR4][R10.64+0x110] ;  /* 0x000110040a1b5981 */ /* 0x000f22000c1e1900 */
[----:B------:R-:W-:-:S03]  /*0b20*/  @P3 LOP3.LUT R5, R5, R24, RZ, 0x3c, !PT ;  /* 0x0000001805053212 */ /* 0x000fc600078e3cff */
[----:B------:R-:W4:Y:S04]  /*0b30*/  @P5 LDG.E R25, desc[UR4][R10.64+0x108] ;  /* 0x000108040a195981 */ /* 0x000f28000c1e1900 */
        /* <DEDUP_REMOVED lines=19> */
[----:B------:R-:W-:-:S05]  /*0c70*/  VIADD R19, R19, 0x10 ;  /* 0x0000001013137836 */ /* 0x000fca0000000000 */
[----:B------:R-:W-:Y:S02]  /*0c80*/  ISETP.NE.AND P1, PT, R19, 0x20, PT ;  /* 0x000000201300780c */ /* 0x000fe40003f25270 */
[----:B------:R-:W-:Y:S02]  /*0c90*/  @P5 LOP3.LUT R3, R3, R18, RZ, 0x3c, !PT ;  /* 0x0000001203035212 */ /* 0x000fe400078e3cff */
[----:B------:R-:W-:Y:S02]  /*0ca0*/  @P6 LOP3.LUT R4, R4, R21, RZ, 0x3c, !PT ;  /* 0x0000001504046212 */ /* 0x000fe400078e3cff */
[----:B---3--:R-:W-:-:S04]  /*0cb0*/  @P6 LOP3.LUT R3, R3, R22, RZ, 0x3c, !PT ;  /* 0x0000001603036212 */ /* 0x008fc800078e3cff */
[----:B--2---:R-:W-:Y:S02]  /*0cc0*/  @P0 LOP3.LUT R3, R3, R26, RZ, 0x3c, !PT ;  /* 0x0000001a03030212 */ /* 0x004fe400078e3cff */
[----:B----4-:R-:W-:Y:S02]  /*0cd0*/  @P6 LOP3.LUT R2, R2, R23, RZ, 0x3c, !PT ;  /* 0x0000001702026212 */ /* 0x010fe400078e3cff */
[----:B------:R-:W-:Y:S02]  /*0ce0*/  @P6 LOP3.LUT R5, R5, R20, RZ, 0x3c, !PT ;  /* 0x0000001405056212 */ /* 0x000fe400078e3cff */
[----:B------:R-:W-:Y:S02]  /*0cf0*/  @P0 LOP3.LUT R2, R2, R27, RZ, 0x3c, !PT ;  /* 0x0000001b02020212 */ /* 0x000fe400078e3cff */
[----:B------:R-:W-:Y:S02]  /*0d00*/  @P0 LOP3.LUT R4, R4, R25, RZ, 0x3c, !PT ;  /* 0x0000001904040212 */ /* 0x000fe400078e3cff */
[----:B------:R-:W-:Y:S01]  /*0d10*/  @P0 LOP3.LUT R5, R5, R24, RZ, 0x3c, !PT ;  /* 0x0000001805050212 */ /* 0x000fe200078e3cff */
[----:B------:R-:W-:Y:S06]  /*0d20*/  @P1 BRA `(.L_x_69) ;  /* 0xfffffff400481947 */ /* 0x000fec000383ffff */
[----:B------:R-:W-:-:S05]  /*0d30*/  VIADD R17, R17, 0x1 ;  /* 0x0000000111117836 */ /* 0x000fca0000000000 */
[----:B------:R-:W-:-:S13]  /*0d40*/  ISETP.NE.AND P0, PT, R17, 0x5, PT ;  /* 0x000000051100780c */ /* 0x000fda0003f05270 */
[----:B------:R-:W-:Y:S05]  /*0d50*/  @P0 BRA `(.L_x_70) ;  /* 0xfffffff400300947 */ /* 0x000fea000383ffff */
[----:B------:R0:W-:Y:S01]  /*0d60*/  STG.E.64 desc[UR4][R6.64+0x8], R4 ;  /* 0x0000080406007986 */ /* 0x0001e2000c101b04 */
[----:B------:R-:W-:Y:S01]  /*0d70*/  VIADD R14, R14, 0x1 ;  /* 0x000000010e0e7836 */ /* 0x000fe20000000000 */
[----:B------:R-:W-:Y:S02]  /*0d80*/  LOP3.LUT R11, R13, 0x3, RZ, 0xc0, !PT ;  /* 0x000000030d0b7812 */ /* 0x000fe400078ec0ff */
[----:B------:R0:W-:Y:S02]  /*0d90*/  STG.E.64 desc[UR4][R6.64+0x10], R2 ;  /* 0x0000100206007986 */ /* 0x0001e4000c101b04 */
[----:B------:R-:W-:Y:S02]  /*0da0*/  ISETP.GE.U32.AND P0, PT, R14, R11, PT ;  /* 0x0000000b0e00720c */ /* 0x000fe40003f06070 */
[----:B------:R0:W-:Y:S11]  /*0db0*/  STG.E desc[UR4][R6.64+0x4], R15 ;  /* 0x0000040f06007986 */ /* 0x0001f6000c101904 */
[----:B------:R-:W-:Y:S05]  /*0dc0*/  @!P0 BRA `(.L_x_71) ;  /* 0xfffffff400048947 */ /* 0x000fea000383ffff */
.L_x_68:
[----:B------:R-:W-:Y:S05]  /*0dd0*/  BSYNC.RECONVERGENT B1 ;  /* 0x0000000000017941 */ /* 0x000fea0003800200 */
.L_x_67:
[C---:B------:R-:W-:Y:S01]  /*0de0*/  ISETP.GT.U32.AND P0, PT, R13.reuse, 0x3, PT ;  /* 0x000000030d00780c */ /* 0x040fe20003f04070 */
[----:B------:R-:W-:Y:S01]  /*0df0*/  VIADD R12, R12, 0x1 ;  /* 0x000000010c0c7836 */ /* 0x000fe20000000000 */
[--C-:B------:R-:W-:Y:S02]  /*0e00*/  SHF.R.U64 R13, R13, 0x2, R0.reuse ;  /* 0x000000020d0d7819 */ /* 0x100fe40000001200 */
[----:B------:R-:W-:Y:S02]  /*0e10*/  ISETP.GT.U32.AND.EX P0, PT, R0, RZ, PT, P0 ;  /* 0x000000ff0000720c */ /* 0x000fe40003f04100 */
[----:B------:R-:W-:-:S11]  /*0e20*/  SHF.R.U32.HI R0, RZ, 0x2, R0 ;  /* 0x00000002ff007819 */ /* 0x000fd60000011600 */
[----:B------:R-:W-:Y:S05]  /*0e30*/  @P0 BRA `(.L_x_72) ;  /* 0xfffffff000c80947 */ /* 0x000fea000383ffff */
.L_x_66:
[----:B------:R-:W-:Y:S05]  /*0e40*/  BSYNC.RECONVERGENT B0 ;  /* 0x0000000000007941 */ /* 0x000fea0003800200 */
.L_x_65:
[----:B------:R-:W-:Y:S04]  /*0e50*/  STG.E.64 desc[UR4][R6.64+0x18], RZ ;  /* 0x000018ff06007986 */ /* 0x000fe8000c101b04 */
[----:B------:R-:W-:Y:S04]  /*0e60*/  STG.E desc[UR4][R6.64+0x20], RZ ;  /* 0x000020ff06007986 */ /* 0x000fe8000c101904 */
[----:B------:R-:W-:Y:S01]  /*0e70*/  STG.E.64 desc[UR4][R6.64+0x28], RZ ;  /* 0x000028ff06007986 */ /* 0x000fe2000c101b04 */
[----:B------:R-:W-:Y:S05]  /*0e80*/  EXIT ;  /* 0x000000000000794d */ /* 0x000fea0003800000 */
.L_x_73:
        /* <DEDUP_REMOVED lines=15> */
.L_x_80:


//--------------------- .nv.global.init           --------------------------
	.section	.nv.global.init,"aw",@progbits
	.align	4
.nv.global.init:
	.type		mrg32k3aM1SubSeq,@object
	.size		mrg32k3aM1SubSeq,(mrg32k3aM2SubSeq - mrg32k3aM1SubSeq)
mrg32k3aM1SubSeq:
        /*0000*/ 	.byte	0x0b, 0xcc, 0xee, 0x04, 0x73, 0x29, 0x8b, 0x6f, 0xf6, 0x53, 0x03, 0xf6, 0x23, 0xf6, 0xea, 0xda
        /* <DEDUP_REMOVED lines=125> */
	.type		mrg32k3aM2SubSeq,@object
	.size		mrg32k3aM2SubSeq,(mrg32k3aM1 - mrg32k3aM2SubSeq)
mrg32k3aM2SubSeq:
        /* <DEDUP_REMOVED lines=126> */
	.type		mrg32k3aM1,@object
	.size		mrg32k3aM1,(mrg32k3aM1Seq - mrg32k3aM1)
mrg32k3aM1:
        /* <DEDUP_REMOVED lines=144> */
	.type		mrg32k3aM1Seq,@object
	.size		mrg32k3aM1Seq,(mrg32k3aM2 - mrg32k3aM1Seq)
mrg32k3aM1Seq:
        /* <DEDUP_REMOVED lines=144> */
	.type		mrg32k3aM2,@object
	.size		mrg32k3aM2,(mrg32k3aM2Seq - mrg32k3aM2)
mrg32k3aM2:
        /* <DEDUP_REMOVED lines=144> */
	.type		mrg32k3aM2Seq,@object
	.size		mrg32k3aM2Seq,(precalc_xorwow_matrix - mrg32k3aM2Seq)
mrg32k3aM2Seq:
        /* <DEDUP_REMOVED lines=144> */
	.type		precalc_xorwow_matrix,@object
	.size		precalc_xorwow_matrix,(precalc_xorwow_offset_matrix - precalc_xorwow_matrix)
precalc_xorwow_matrix:
        /* <DEDUP_REMOVED lines=6400> */
	.type		precalc_xorwow_offset_matrix,@object
	.size		precalc_xorwow_offset_matrix,($str$1 - precalc_xorwow_offset_matrix)
precalc_xorwow_offset_matrix:
        /* <DEDUP_REMOVED lines=6400> */
	.type		$str$1,@object
	.size		$str$1,(.L_9 - $str$1)
$str$1:
        /*353c0*/ 	.byte	0x44, 0x3a, 0x20, 0x73, 0x69, 0x74, 0x65, 0x20, 0x25, 0x69, 0x2c, 0x20, 0x76, 0x61, 0x6c, 0x75
        /*353d0*/ 	.byte	0x65, 0x20, 0x25, 0x6c, 0x66, 0x0a, 0x00
.L_9:


//--------------------- .nv.shared.reserved.0     --------------------------
	.section	.nv.shared.reserved.0,"aw",@nobits
	.weak		__nv_reservedSMEM_offset_0_alias
	.size		__nv_reservedSMEM_offset_0_alias, 0, 64
	.other		__nv_reservedSMEM_offset_0_alias,@"STO_CUDA_RESERVED_SHARED STV_DEFAULT"
__nv_reservedSMEM_offset_0_alias:
	.zero		0
	.zero		64


//--------------------- .nv.constant0._Z16initial_ensamblePdP17curandStateXORWOWS_ --------------------------
	.section	.nv.constant0._Z16initial_ensamblePdP17curandStateXORWOWS_,"a",@progbits
	.sectionflags	@""
	.align	4
.nv.constant0._Z16initial_ensamblePdP17curandStateXORWOWS_:
	.zero		920


//--------------------- .nv.constant0._Z11print_sitesPd --------------------------
	.section	.nv.constant0._Z11print_sitesPd,"a",@progbits
	.sectionflags	@""
	.align	4
.nv.constant0._Z11print_sitesPd:
	.zero		904


//--------------------- .nv.constant0._Z8SimulatePdiP17curandStateXORWOWS_ --------------------------
	.section	.nv.constant0._Z8SimulatePdiP17curandStateXORWOWS_,"a",@progbits
	.sectionflags	@""
	.align	4
.nv.constant0._Z8SimulatePdiP17curandStateXORWOWS_:
	.zero		928


//--------------------- .nv.constant0._Z9init_randP17curandStateXORWOW --------------------------
	.section	.nv.constant0._Z9init_randP17curandStateXORWOW,"a",@progbits
	.sectionflags	@""
	.align	4
.nv.constant0._Z9init_randP17curandStateXORWOW:
	.zero		904


//--------------------- SYMBOLS --------------------------

	.type		.nv.reservedSmem.offset0,@object
	.size		.nv.reservedSmem.offset0,0x4
	.type		vprintf,@function
